// auto-generated by cutlass_sweep.gemm — config: {"arch": "sm_100", "cluster_m": 2, "cluster_n": 1, "dtype": "e4m3", "dtype_b": "e4m3", "layout": "nt", "stages": 0, "tile_k": 256, "tile_m": 64, "tile_n": 224}
#include "cutlass/cutlass.h"
#include "cutlass/gemm/collective/collective_builder.hpp"
#include "cutlass/gemm/device/gemm_universal_adapter.h"
#include "cutlass/gemm/kernel/gemm_universal.hpp"
#include "cutlass/epilogue/collective/collective_builder.hpp"

using ElemA = cutlass::float_e4m3_t;
using ElemB = cutlass::float_e4m3_t;
using ElemCD = cutlass::float_e4m3_t;
using Acc  = float;
using TileShape    = cute::Shape<cute::_64, cute::_224, cute::_256>;
using ClusterShape = cute::Shape<cute::_2, cute::_1, cute::_1>;

using CollectiveEpilogue = typename cutlass::epilogue::collective::CollectiveBuilder<
    cutlass::arch::Sm100, cutlass::arch::OpClassTensorOp,
    TileShape, ClusterShape,
    cutlass::epilogue::collective::EpilogueTileAuto,
    Acc, Acc,
    ElemCD, cutlass::layout::RowMajor, 128 / cutlass::sizeof_bits<ElemCD>::value,
    ElemCD, cutlass::layout::RowMajor, 128 / cutlass::sizeof_bits<ElemCD>::value,
    cutlass::epilogue::collective::EpilogueScheduleAuto
  >::CollectiveOp;

using CollectiveMainloop = typename cutlass::gemm::collective::CollectiveBuilder<
    cutlass::arch::Sm100, cutlass::arch::OpClassTensorOp,
    ElemA, cutlass::layout::RowMajor, 128 / cutlass::sizeof_bits<ElemA>::value,
    ElemB, cutlass::layout::ColumnMajor, 128 / cutlass::sizeof_bits<ElemB>::value,
    Acc,
    TileShape, ClusterShape,
    cutlass::gemm::collective::StageCountAutoCarveout<static_cast<int>(sizeof(typename CollectiveEpilogue::SharedStorage))>,
    cutlass::gemm::collective::KernelScheduleAuto
  >::CollectiveOp;

using GemmKernel = cutlass::gemm::kernel::GemmUniversal<
    cute::Shape<int,int,int,int>,
    CollectiveMainloop,
    CollectiveEpilogue
>;
using Gemm = cutlass::gemm::device::GemmUniversalAdapter<GemmKernel>;

// Force the device kernel symbol into the cubin without needing a host main.
auto* _anchor = &cutlass::device_kernel<GemmKernel>;


// ===== COMPILED SASS (sm_100a) =====

	.target	sm_100a

	.elftype	@"ET_EXEC"


//--------------------- .note.nv.tkinfo           --------------------------
	.section	.note.nv.tkinfo,"",@"SHT_NOTE"
	.sectionflags	@"SHF_NOTE_NV_TKINFO"
	.tkinfo
        /*0018*/ 	.word	0x00000002
        /*0030*/ 	.string	""
        /*0030*/ 	.string	"ptxas"
        /*0030*/ 	.string	"Cuda compilation tools, release 13.0, V13.0.88"
        /*0030*/ 	.string	"Build cuda_13.0.r13.0/compiler.36424714_0"
        /*0030*/ 	.string	"-arch sm_100a -m 64 "



//--------------------- .note.nv.cuinfo           --------------------------
	.section	.note.nv.cuinfo,"",@"SHT_NOTE"
	.sectionflags	@"SHF_NOTE_NV_CUINFO"
        /*0018*/ 	.short	0x0002
        /*001a*/ 	.short	0x0064
        /*001c*/ 	.short	0x0082
	.zero		2


//--------------------- .nv.info                  --------------------------
	.section	.nv.info,"",@"SHT_CUDA_INFO"
	.align	4


	//----- nvinfo : EIATTR_REGCOUNT
	.align		4
        /*0000*/ 	.byte	0x04, 0x2f
        /*0002*/ 	.short	(.L_19 - .L_18)
	.align		4
.L_18:
        /*0004*/ 	.word	index@(_ZN7cutlass13device_kernelINS_4gemm6kernel13GemmUniversalIN4cute5tupleIJiiiiEEENS1_10collective13CollectiveMmaINS1_35MainloopSm100TmaUmmaWarpSpecializedILi2ELi2ELi4ENS5_IJNS4_1CILi2EEENSA_ILi1EEESC_EEEEENS5_IJNSA_ILi64EEENSA_ILi224EEENSA_ILi256EEEEEENS_12float_e4m3_tENS5_IJlSC_lEEESJ_SK_NS4_8TiledMMAINS4_8MMA_AtomIJNS4_10MMA_TraitsINS4_19SM100_MMA_F8F6F4_SSEJSJ_SJ_fSF_SG_NS4_17integral_constantINS4_4UMMA5MajorELSR_0EEESS_NSP_INSQ_7ScaleInELST_0EEESU_EEEEEENS4_6LayoutINS5_IJSC_SC_SC_EEENS5_IJNSA_ILi0EEESZ_SZ_EEEEENS5_IJNS4_10UnderscoreES12_S12_EEEEENS4_13SM90_TMA_LOADENS4_14ComposedLayoutINS4_7SwizzleILi3ELi4ELi3EEENS4_18smem_ptr_flag_bitsILi8EEENSX_INS5_IJNSA_ILi8EEENSA_ILi128EEEEEENS5_IJS1C_SC_EEEEEEEvNS4_8identityENS4_23SM90_TMA_LOAD_MULTICASTES1G_vS1H_EENS_8epilogue10collective18CollectiveEpilogueINS1K_23Sm100TmaWarpSpecializedILi1ELi1ELi112ELb0ELb0EEEJSI_NS5_IJNSX_ISF_SC_EENSX_ISG_SC_EEEEESJ_SK_SJ_SK_NS1K_6fusion15FusionCallbacksIS1O_NS1S_17LinearCombinationISJ_fSJ_fLNS_15FloatRoundStyleE2EEESI_S1R_JEEENS4_5SM1004TMEM4LOAD26SM100_TMEM_LOAD_16dp32b16xES15_NS16_INS17_ILi1ELi4ELi3EEES1A_NSX_INS5_IJS1B_NSA_ILi32EEEEEENS5_IJS23_SC_EEEEEEENS4_39AutoVectorizingCopyWithAssumedAlignmentILi128EEENS4_14SM90_TMA_STOREES27_S29_S29_EEEvvEEEEvNT_6ParamsE)
        /*0008*/ 	.word	0x000000f6


	//----- nvinfo : EIATTR_FRAME_SIZE
	.align		4
.L_19:
        /*000c*/ 	.byte	0x04, 0x11
        /*000e*/ 	.short	(.L_21 - .L_20)
	.align		4
.L_20:
        /*0010*/ 	.word	index@($__internal_2_$__cuda_sm10x_tcgen05_guardrail_trap_unallocated_columns_being_dealloced)
        /*0014*/ 	.word	0x00000000


	//----- nvinfo : EIATTR_FRAME_SIZE
	.align		4
.L_21:
        /*0018*/ 	.byte	0x04, 0x11
        /*001a*/ 	.short	(.L_23 - .L_22)
	.align		4
.L_22:
        /*001c*/ 	.word	index@($__internal_1_$__cuda_sm10x_tcgen05_guardrail_trap_phase_invalid_during_alloc)
        /*0020*/ 	.word	0x00000000


	//----- nvinfo : EIATTR_FRAME_SIZE
	.align		4
.L_23:
        /*0024*/ 	.byte	0x04, 0x11
        /*0026*/ 	.short	(.L_25 - .L_24)
	.align		4
.L_24:
        /*0028*/ 	.word	index@($__internal_0_$__cuda_sm10x_tcgen05_guardrail_trap_col_being_dealloced_not_returned_by_alloc)
        /*002c*/ 	.word	0x00000000


	//----- nvinfo : EIATTR_FRAME_SIZE
	.align		4
.L_25:
        /*0030*/ 	.byte	0x04, 0x11
        /*0032*/ 	.short	(.L_27 - .L_26)
	.align		4
.L_26:
        /*0034*/ 	.word	index@(_ZN7cutlass13device_kernelINS_4gemm6kernel13GemmUniversalIN4cute5tupleIJiiiiEEENS1_10collective13CollectiveMmaINS1_35MainloopSm100TmaUmmaWarpSpecializedILi2ELi2ELi4ENS5_IJNS4_1CILi2EEENSA_ILi1EEESC_EEEEENS5_IJNSA_ILi64EEENSA_ILi224EEENSA_ILi256EEEEEENS_12float_e4m3_tENS5_IJlSC_lEEESJ_SK_NS4_8TiledMMAINS4_8MMA_AtomIJNS4_10MMA_TraitsINS4_19SM100_MMA_F8F6F4_SSEJSJ_SJ_fSF_SG_NS4_17integral_constantINS4_4UMMA5MajorELSR_0EEESS_NSP_INSQ_7ScaleInELST_0EEESU_EEEEEENS4_6LayoutINS5_IJSC_SC_SC_EEENS5_IJNSA_ILi0EEESZ_SZ_EEEEENS5_IJNS4_10UnderscoreES12_S12_EEEEENS4_13SM90_TMA_LOADENS4_14ComposedLayoutINS4_7SwizzleILi3ELi4ELi3EEENS4_18smem_ptr_flag_bitsILi8EEENSX_INS5_IJNSA_ILi8EEENSA_ILi128EEEEEENS5_IJS1C_SC_EEEEEEEvNS4_8identityENS4_23SM90_TMA_LOAD_MULTICASTES1G_vS1H_EENS_8epilogue10collective18CollectiveEpilogueINS1K_23Sm100TmaWarpSpecializedILi1ELi1ELi112ELb0ELb0EEEJSI_NS5_IJNSX_ISF_SC_EENSX_ISG_SC_EEEEESJ_SK_SJ_SK_NS1K_6fusion15FusionCallbacksIS1O_NS1S_17LinearCombinationISJ_fSJ_fLNS_15FloatRoundStyleE2EEESI_S1R_JEEENS4_5SM1004TMEM4LOAD26SM100_TMEM_LOAD_16dp32b16xES15_NS16_INS17_ILi1ELi4ELi3EEES1A_NSX_INS5_IJS1B_NSA_ILi32EEEEEENS5_IJS23_SC_EEEEEEENS4_39AutoVectorizingCopyWithAssumedAlignmentILi128EEENS4_14SM90_TMA_STOREES27_S29_S29_EEEvvEEEEvNT_6ParamsE)
        /*0038*/ 	.word	0x00000000


	//----- nvinfo : EIATTR_MIN_STACK_SIZE
	.align		4
.L_27:
        /*003c*/ 	.byte	0x04, 0x12
        /*003e*/ 	.short	(.L_29 - .L_28)
	.align		4
.L_28:
        /*0040*/ 	.word	index@(_ZN7cutlass13device_kernelINS_4gemm6kernel13GemmUniversalIN4cute5tupleIJiiiiEEENS1_10collective13CollectiveMmaINS1_35MainloopSm100TmaUmmaWarpSpecializedILi2ELi2ELi4ENS5_IJNS4_1CILi2EEENSA_ILi1EEESC_EEEEENS5_IJNSA_ILi64EEENSA_ILi224EEENSA_ILi256EEEEEENS_12float_e4m3_tENS5_IJlSC_lEEESJ_SK_NS4_8TiledMMAINS4_8MMA_AtomIJNS4_10MMA_TraitsINS4_19SM100_MMA_F8F6F4_SSEJSJ_SJ_fSF_SG_NS4_17integral_constantINS4_4UMMA5MajorELSR_0EEESS_NSP_INSQ_7ScaleInELST_0EEESU_EEEEEENS4_6LayoutINS5_IJSC_SC_SC_EEENS5_IJNSA_ILi0EEESZ_SZ_EEEEENS5_IJNS4_10UnderscoreES12_S12_EEEEENS4_13SM90_TMA_LOADENS4_14ComposedLayoutINS4_7SwizzleILi3ELi4ELi3EEENS4_18smem_ptr_flag_bitsILi8EEENSX_INS5_IJNSA_ILi8EEENSA_ILi128EEEEEENS5_IJS1C_SC_EEEEEEEvNS4_8identityENS4_23SM90_TMA_LOAD_MULTICASTES1G_vS1H_EENS_8epilogue10collective18CollectiveEpilogueINS1K_23Sm100TmaWarpSpecializedILi1ELi1ELi112ELb0ELb0EEEJSI_NS5_IJNSX_ISF_SC_EENSX_ISG_SC_EEEEESJ_SK_SJ_SK_NS1K_6fusion15FusionCallbacksIS1O_NS1S_17LinearCombinationISJ_fSJ_fLNS_15FloatRoundStyleE2EEESI_S1R_JEEENS4_5SM1004TMEM4LOAD26SM100_TMEM_LOAD_16dp32b16xES15_NS16_INS17_ILi1ELi4ELi3EEES1A_NSX_INS5_IJS1B_NSA_ILi32EEEEEENS5_IJS23_SC_EEEEEEENS4_39AutoVectorizingCopyWithAssumedAlignmentILi128EEENS4_14SM90_TMA_STOREES27_S29_S29_EEEvvEEEEvNT_6ParamsE)
        /*0044*/ 	.word	0x00000000
.L_29:


//--------------------- .nv.compat                --------------------------
	.section	.nv.compat,"",@"SHT_CUDA_COMPAT_INFO"
	.align	4
        /*0000*/ 	.byte	0x02, 0x09, 0x01, 0x00, 0x02, 0x02, 0x02, 0x00, 0x02, 0x05, 0x05, 0x00, 0x03, 0x07, 0x01, 0x01
        /*0010*/ 	.byte	0x02, 0x03, 0x01, 0x00, 0x02, 0x06, 0x01, 0x00, 0x04, 0x0b, 0x08, 0x00, 0x09, 0x00, 0x00, 0x00
        /*0020*/ 	.byte	0x00, 0x00, 0x00, 0x00


//--------------------- .nv.info._ZN7cutlass13device_kernelINS_4gemm6kernel13GemmUniversalIN4cute5tupleIJiiiiEEENS1_10collective13CollectiveMmaINS1_35MainloopSm100TmaUmmaWarpSpecializedILi2ELi2ELi4ENS5_IJNS4_1CILi2EEENSA_ILi1EEESC_EEEEENS5_IJNSA_ILi64EEENSA_ILi224EEENSA_ILi256EEEEEENS_12float_e4m3_tENS5_IJlSC_lEEESJ_SK_NS4_8TiledMMAINS4_8MMA_AtomIJNS4_10MMA_TraitsINS4_19SM100_MMA_F8F6F4_SSEJSJ_SJ_fSF_SG_NS4_17integral_constantINS4_4UMMA5MajorELSR_0EEESS_NSP_INSQ_7ScaleInELST_0EEESU_EEEEEENS4_6LayoutINS5_IJSC_SC_SC_EEENS5_IJNSA_ILi0EEESZ_SZ_EEEEENS5_IJNS4_10UnderscoreES12_S12_EEEEENS4_13SM90_TMA_LOADENS4_14ComposedLayoutINS4_7SwizzleILi3ELi4ELi3EEENS4_18smem_ptr_flag_bitsILi8EEENSX_INS5_IJNSA_ILi8EEENSA_ILi128EEEEEENS5_IJS1C_SC_EEEEEEEvNS4_8identityENS4_23SM90_TMA_LOAD_MULTICASTES1G_vS1H_EENS_8epilogue10collective18CollectiveEpilogueINS1K_23Sm100TmaWarpSpecializedILi1ELi1ELi112ELb0ELb0EEEJSI_NS5_IJNSX_ISF_SC_EENSX_ISG_SC_EEEEESJ_SK_SJ_SK_NS1K_6fusion15FusionCallbacksIS1O_NS1S_17LinearCombinationISJ_fSJ_fLNS_15FloatRoundStyleE2EEESI_S1R_JEEENS4_5SM1004TMEM4LOAD26SM100_TMEM_LOAD_16dp32b16xES15_NS16_INS17_ILi1ELi4ELi3EEES1A_NSX_INS5_IJS1B_NSA_ILi32EEEEEENS5_IJS23_SC_EEEEEEENS4_39AutoVectorizingCopyWithAssumedAlignmentILi128EEENS4_14SM90_TMA_STOREES27_S29_S29_EEEvvEEEEvNT_6ParamsE --------------------------
	.section	.nv.info._ZN7cutlass13device_kernelINS_4gemm6kernel13GemmUniversalIN4cute5tupleIJiiiiEEENS1_10collective13CollectiveMmaINS1_35MainloopSm100TmaUmmaWarpSpecializedILi2ELi2ELi4ENS5_IJNS4_1CILi2EEENSA_ILi1EEESC_EEEEENS5_IJNSA_ILi64EEENSA_ILi224EEENSA_ILi256EEEEEENS_12float_e4m3_tENS5_IJlSC_lEEESJ_SK_NS4_8TiledMMAINS4_8MMA_AtomIJNS4_10MMA_TraitsINS4_19SM100_MMA_F8F6F4_SSEJSJ_SJ_fSF_SG_NS4_17integral_constantINS4_4UMMA5MajorELSR_0EEESS_NSP_INSQ_7ScaleInELST_0EEESU_EEEEEENS4_6LayoutINS5_IJSC_SC_SC_EEENS5_IJNSA_ILi0EEESZ_SZ_EEEEENS5_IJNS4_10UnderscoreES12_S12_EEEEENS4_13SM90_TMA_LOADENS4_14ComposedLayoutINS4_7SwizzleILi3ELi4ELi3EEENS4_18smem_ptr_flag_bitsILi8EEENSX_INS5_IJNSA_ILi8EEENSA_ILi128EEEEEENS5_IJS1C_SC_EEEEEEEvNS4_8identityENS4_23SM90_TMA_LOAD_MULTICASTES1G_vS1H_EENS_8epilogue10collective18CollectiveEpilogueINS1K_23Sm100TmaWarpSpecializedILi1ELi1ELi112ELb0ELb0EEEJSI_NS5_IJNSX_ISF_SC_EENSX_ISG_SC_EEEEESJ_SK_SJ_SK_NS1K_6fusion15FusionCallbacksIS1O_NS1S_17LinearCombinationISJ_fSJ_fLNS_15FloatRoundStyleE2EEESI_S1R_JEEENS4_5SM1004TMEM4LOAD26SM100_TMEM_LOAD_16dp32b16xES15_NS16_INS17_ILi1ELi4ELi3EEES1A_NSX_INS5_IJS1B_NSA_ILi32EEEEEENS5_IJS23_SC_EEEEEEENS4_39AutoVectorizingCopyWithAssumedAlignmentILi128EEENS4_14SM90_TMA_STOREES27_S29_S29_EEEvvEEEEvNT_6ParamsE,"",@"SHT_CUDA_INFO"
	.sectionflags	@""
	.align	4


	//----- nvinfo : EIATTR_CUDA_API_VERSION
	.align		4
        /*0000*/ 	.byte	0x04, 0x37
        /*0002*/ 	.short	(.L_31 - .L_30)
.L_30:
        /*0004*/ 	.word	0x00000082


	//----- nvinfo : EIATTR_KPARAM_INFO
	.align		4
.L_31:
        /*0008*/ 	.byte	0x04, 0x17
        /*000a*/ 	.short	(.L_33 - .L_32)
.L_32:
        /*000c*/ 	.word	0x00000000
        /*0010*/ 	.short	0x0000
        /*0012*/ 	.short	0x0000
        /*0014*/ 	.byte	0x00, 0xf0, 0x01, 0x20


	//----- nvinfo : EIATTR_AT_ENTRY_FRAGMENTS
	.align		4
.L_33:
        /*0018*/ 	.byte	0x04, 0x4f
        /*001a*/ 	.short	(.L_35 - .L_34)


	//   ....[0]....
.L_34:
        /*001c*/ 	.word	0x00000006


	//----- nvinfo : EIATTR_RESERVED_SMEM_USED
	.align		4
.L_35:
        /*0020*/ 	.byte	0x01, 0x41
	.zero		2


	//----- nvinfo : EIATTR_SPARSE_MMA_MASK
	.align		4
        /*0024*/ 	.byte	0x03, 0x50
        /*0026*/ 	.short	0x0000


	//----- nvinfo : EIATTR_TCGEN05_1CTA_USED
	.align		4
        /*0028*/ 	.byte	0x01, 0x51
	.zero		2


	//----- nvinfo : EIATTR_MAXREG_COUNT
	.align		4
        /*002c*/ 	.byte	0x03, 0x1b
        /*002e*/ 	.short	0x00ff


	//----- nvinfo : EIATTR_NUM_BARRIERS
	.align		4
        /*0030*/ 	.byte	0x02, 0x4c
        /*0032*/ 	.byte	0x07
	.zero		1


	//----- nvinfo : EIATTR_EXTERNS
	.align		4
        /*0034*/ 	.byte	0x04, 0x0f
        /*0036*/ 	.short	(.L_37 - .L_36)


	//   ....[0]....
	.align		4
.L_36:
        /*0038*/ 	.word	index@(__assertfail)


	//----- nvinfo : EIATTR_MERCURY_ISA_VERSION
	.align		4
.L_37:
        /*003c*/ 	.byte	0x03, 0x5f
        /*003e*/ 	.short	0x0101


	//----- nvinfo : EIATTR_INT_WARP_WIDE_INSTR_OFFSETS
	.align		4
        /*0040*/ 	.byte	0x04, 0x31
        /*0042*/ 	.short	(.L_39 - .L_38)


	//   ....[0]....
.L_38:
        /*0044*/ 	.word	0x00003de0


	//   ....[1]....
        /*0048*/ 	.word	0x00003e00


	//   ....[2]....
        /*004c*/ 	.word	0x00003e30


	//   ....[3]....
        /*0050*/ 	.word	0x00004a10


	//   ....[4]....
        /*0054*/ 	.word	0x00004a20


	//   ....[5]....
        /*0058*/ 	.word	0x00004c10


	//   ....[6]....
        /*005c*/ 	.word	0x00004c30


	//   ....[7]....
        /*0060*/ 	.word	0x00004c50


	//   ....[8]....
        /*0064*/ 	.word	0x00004c70


	//   ....[9]....
        /*0068*/ 	.word	0x00004d10


	//   ....[10]....
        /*006c*/ 	.word	0x00004d30


	//----- nvinfo : EIATTR_COOP_GROUP_MASK_REGIDS
	.align		4
.L_39:
        /*0070*/ 	.byte	0x04, 0x29
        /*0072*/ 	.short	(.L_41 - .L_40)


	//   ....[0]....
.L_40:
        /*0074*/ 	.word	0xffffffff


	//   ....[1]....
        /*0078*/ 	.word	0xffffffff


	//   ....[2]....
        /*007c*/ 	.word	0xffffffff


	//   ....[3]....
        /*0080*/ 	.word	0xffffffff


	//   ....[4]....
        /*0084*/ 	.word	0xffffffff


	//   ....[5]....
        /*0088*/ 	.word	0xffffffff


	//   ....[6]....
        /*008c*/ 	.word	0xffffffff


	//   ....[7]....
        /*0090*/ 	.word	0xffffffff


	//   ....[8]....
        /*0094*/ 	.word	0xffffffff


	//   ....[9]....
        /*0098*/ 	.word	0xffffffff


	//   ....[10]....
        /*009c*/ 	.word	0xffffffff


	//   ....[11]....
        /*00a0*/ 	.word	0xffffffff


	//   ....[12]....
        /*00a4*/ 	.word	0xffffffff


	//   ....[13]....
        /*00a8*/ 	.word	0xffffffff


	//----- nvinfo : EIATTR_COOP_GROUP_INSTR_OFFSETS
	.align		4
.L_41:
        /*00ac*/ 	.byte	0x04, 0x28
        /*00ae*/ 	.short	(.L_43 - .L_42)


	//   ....[0]....
.L_42:
        /*00b0*/ 	.word	0x00000080


	//   ....[1]....
        /*00b4*/ 	.word	0x000004e0


	//   ....[2]....
        /*00b8*/ 	.word	0x00000640


	//   ....[3]....
        /*00bc*/ 	.word	0x00000780


	//   ....[4]....
        /*00c0*/ 	.word	0x00000880


	//   ....[5]....
        /*00c4*/ 	.word	0x000009f0


	//   ....[6]....
        /*00c8*/ 	.word	0x00000b90


	//   ....[7]....
        /*00cc*/ 	.word	0x00000d40


	//   ....[8]....
        /*00d0*/ 	.word	0x000020a0


	//   ....[9]....
        /*00d4*/ 	.word	0x00002e20


	//   ....[10]....
        /*00d8*/ 	.word	0x00003030


	//   ....[11]....
        /*00dc*/ 	.word	0x00003060


	//   ....[12]....
        /*00e0*/ 	.word	0x00003cc0


	//   ....[13]....
        /*00e4*/ 	.word	0x00003ef0


	//----- nvinfo : EIATTR_VRC_CTA_INIT_COUNT
	.align		4
.L_43:
        /*00e8*/ 	.byte	0x02, 0x4a
        /*00ea*/ 	.byte	0x80
	.zero		1


	//----- nvinfo : EIATTR_SYSCALL_OFFSETS
	.align		4
        /*00ec*/ 	.byte	0x04, 0x46
        /*00ee*/ 	.short	(.L_45 - .L_44)


	//   ....[0]....
.L_44:
        /*00f0*/ 	.word	0x00005700


	//   ....[1]....
        /*00f4*/ 	.word	0x00005830


	//   ....[2]....
        /*00f8*/ 	.word	0x000061e0


	//   ....[3]....
        /*00fc*/ 	.word	0x00006360


	//   ....[4]....
        /*0100*/ 	.word	0x000064e0


	//   ....[5]....
        /*0104*/ 	.word	0x00006660


	//   ....[6]....
        /*0108*/ 	.word	0x000067e0


	//   ....[7]....
        /*010c*/ 	.word	0x00006960


	//   ....[8]....
        /*0110*/ 	.word	0x00006ae0


	//----- nvinfo : EIATTR_MBARRIER_INSTR_OFFSETS
	.align		4
.L_45:
        /*0114*/ 	.byte	0x04, 0x39
        /*0116*/ 	.short	(.L_47 - .L_46)


	//   ....[0]....
.L_46:
        /*0118*/ 	.word	0x000005f0
        /*011c*/ 	.word	0x000000ff
        /*0120*/ 	.word	0x00000000
        /*0124*/ 	.short	0x0100
        /*0126*/ 	.byte	0x04
	.zero		1


	//   ....[1]....
        /*0128*/ 	.word	0x00000600
        /*012c*/ 	.word	0x000000ff
        /*0130*/ 	.word	0x00000010
        /*0134*/ 	.short	0x0100
        /*0136*/ 	.byte	0x04
	.zero		1


	//   ....[2]....
        /*0138*/ 	.word	0x00000610
        /*013c*/ 	.word	0x000000ff
        /*0140*/ 	.word	0x00000008
        /*0144*/ 	.short	0x0100
        /*0146*/ 	.byte	0x04
	.zero		1


	//   ....[3]....
        /*0148*/ 	.word	0x00000620
        /*014c*/ 	.word	0x000000ff
        /*0150*/ 	.word	0x00000018
        /*0154*/ 	.short	0x0100
        /*0156*/ 	.byte	0x04
	.zero		1


	//   ....[4]....
        /*0158*/ 	.word	0x00000750
        /*015c*/ 	.word	0x000000ff
        /*0160*/ 	.word	0x00000020
        /*0164*/ 	.short	0x0100
        /*0166*/ 	.byte	0x04
	.zero		1


	//   ....[5]....
        /*0168*/ 	.word	0x00000760
        /*016c*/ 	.word	0x000000ff
        /*0170*/ 	.word	0x00000028
        /*0174*/ 	.short	0x0100
        /*0176*/ 	.byte	0x04
	.zero		1


	//   ....[6]....
        /*0178*/ 	.word	0x00000850
        /*017c*/ 	.word	0x000000ff
        /*0180*/ 	.word	0x00000030
        /*0184*/ 	.short	0x0100
        /*0186*/ 	.byte	0x06
	.zero		1


	//   ....[7]....
        /*0188*/ 	.word	0x00000860
        /*018c*/ 	.word	0x000000ff
        /*0190*/ 	.word	0x00000038
        /*0194*/ 	.short	0x0100
        /*0196*/ 	.byte	0x06
	.zero		1


	//   ....[8]....
        /*0198*/ 	.word	0x000009a0
        /*019c*/ 	.word	0x000000ff
        /*01a0*/ 	.word	0x00000040
        /*01a4*/ 	.short	0x0100
        /*01a6*/ 	.byte	0x06
	.zero		1


	//   ....[9]....
        /*01a8*/ 	.word	0x000009b0
        /*01ac*/ 	.word	0x000000ff
        /*01b0*/ 	.word	0x00000050
        /*01b4*/ 	.short	0x0100
        /*01b6*/ 	.byte	0x06
	.zero		1


	//   ....[10]....
        /*01b8*/ 	.word	0x000009c0
        /*01bc*/ 	.word	0x000000ff
        /*01c0*/ 	.word	0x00000048
        /*01c4*/ 	.short	0x0100
        /*01c6*/ 	.byte	0x06
	.zero		1


	//   ....[11]....
        /*01c8*/ 	.word	0x000009d0
        /*01cc*/ 	.word	0x000000ff
        /*01d0*/ 	.word	0x00000058
        /*01d4*/ 	.short	0x0100
        /*01d6*/ 	.byte	0x06
	.zero		1


	//   ....[12]....
        /*01d8*/ 	.word	0x00000b00
        /*01dc*/ 	.word	0x000000ff
        /*01e0*/ 	.word	0x00000060
        /*01e4*/ 	.short	0x0100
        /*01e6*/ 	.byte	0x04
	.zero		1


	//   ....[13]....
        /*01e8*/ 	.word	0x00000b10
        /*01ec*/ 	.word	0x000000ff
        /*01f0*/ 	.word	0x00000080
        /*01f4*/ 	.short	0x0100
        /*01f6*/ 	.byte	0x04
	.zero		1


	//   ....[14]....
        /*01f8*/ 	.word	0x00000b20
        /*01fc*/ 	.word	0x000000ff
        /*0200*/ 	.word	0x00000068
        /*0204*/ 	.short	0x0100
        /*0206*/ 	.byte	0x04
	.zero		1


	//   ....[15]....
        /*0208*/ 	.word	0x00000b30
        /*020c*/ 	.word	0x000000ff
        /*0210*/ 	.word	0x00000088
        /*0214*/ 	.short	0x0100
        /*0216*/ 	.byte	0x04
	.zero		1


	//   ....[16]....
        /*0218*/ 	.word	0x00000b40
        /*021c*/ 	.word	0x000000ff
        /*0220*/ 	.word	0x00000070
        /*0224*/ 	.short	0x0100
        /*0226*/ 	.byte	0x04
	.zero		1


	//   ....[17]....
        /*0228*/ 	.word	0x00000b50
        /*022c*/ 	.word	0x000000ff
        /*0230*/ 	.word	0x00000090
        /*0234*/ 	.short	0x0100
        /*0236*/ 	.byte	0x04
	.zero		1


	//   ....[18]....
        /*0238*/ 	.word	0x00000b60
        /*023c*/ 	.word	0x000000ff
        /*0240*/ 	.word	0x00000078
        /*0244*/ 	.short	0x0100
        /*0246*/ 	.byte	0x04
	.zero		1


	//   ....[19]....
        /*0248*/ 	.word	0x00000b70
        /*024c*/ 	.word	0x000000ff
        /*0250*/ 	.word	0x00000098
        /*0254*/ 	.short	0x0100
        /*0256*/ 	.byte	0x04
	.zero		1


	//   ....[20]....
        /*0258*/ 	.word	0x00000c60
        /*025c*/ 	.word	0x000000ff
        /*0260*/ 	.word	0x000000a0
        /*0264*/ 	.short	0x0100
        /*0266*/ 	.byte	0x04
	.zero		1


	//   ....[21]....
        /*0268*/ 	.word	0x00000c70
        /*026c*/ 	.word	0x000000ff
        /*0270*/ 	.word	0x000000b0
        /*0274*/ 	.short	0x0100
        /*0276*/ 	.byte	0x04
	.zero		1


	//   ....[22]....
        /*0278*/ 	.word	0x00000c80
        /*027c*/ 	.word	0x000000ff
        /*0280*/ 	.word	0x000000a8
        /*0284*/ 	.short	0x0100
        /*0286*/ 	.byte	0x04
	.zero		1


	//   ....[23]....
        /*0288*/ 	.word	0x00000c90
        /*028c*/ 	.word	0x000000ff
        /*0290*/ 	.word	0x000000b8
        /*0294*/ 	.short	0x0100
        /*0296*/ 	.byte	0x04
	.zero		1


	//   ....[24]....
        /*0298*/ 	.word	0x000017a0
        /*029c*/ 	.word	0x00000003
        /*02a0*/ 	.word	0x000000b0
        /*02a4*/ 	.short	0x010a
        /*02a6*/ 	.byte	0xff
	.zero		1


	//   ....[25]....
        /*02a8*/ 	.word	0x000017d0
        /*02ac*/ 	.word	0x00000003
        /*02b0*/ 	.word	0x000000a0
        /*02b4*/ 	.short	0x0101
        /*02b6*/ 	.byte	0xff
	.zero		1


	//   ....[26]....
        /*02b8*/ 	.word	0x000018a0
        /*02bc*/ 	.word	0x000000ff
        /*02c0*/ 	.word	0x00000010
        /*02c4*/ 	.short	0x010a
        /*02c6*/ 	.byte	0x05
	.zero		1


	//   ....[27]....
        /*02c8*/ 	.word	0x00001920
        /*02cc*/ 	.word	0x000000ff
        /*02d0*/ 	.word	0x00000010
        /*02d4*/ 	.short	0x010a
        /*02d6*/ 	.byte	0x21
	.zero		1


	//   ....[28]....
        /*02d8*/ 	.word	0x00001ab0
        /*02dc*/ 	.word	0x000000ff
        /*02e0*/ 	.word	0x00000010
        /*02e4*/ 	.short	0x010a
        /*02e6*/ 	.byte	0x05
	.zero		1


	//   ....[29]....
        /*02e8*/ 	.word	0x00001ca0
        /*02ec*/ 	.word	0x000000ff
        /*02f0*/ 	.word	0x00000038
        /*02f4*/ 	.short	0x0101
        /*02f6*/ 	.byte	0x0d
	.zero		1


	//   ....[30]....
        /*02f8*/ 	.word	0x00001cc0
        /*02fc*/ 	.word	0x000000ff
        /*0300*/ 	.word	0x00000010
        /*0304*/ 	.short	0x010a
        /*0306*/ 	.byte	0x05
	.zero		1


	//   ....[31]....
        /*0308*/ 	.word	0x00001d40
        /*030c*/ 	.word	0x000000ff
        /*0310*/ 	.word	0x00000010
        /*0314*/ 	.short	0x010a
        /*0316*/ 	.byte	0x21
	.zero		1


	//   ....[32]....
        /*0318*/ 	.word	0x00001ed0
        /*031c*/ 	.word	0x000000ff
        /*0320*/ 	.word	0x00000010
        /*0324*/ 	.short	0x010a
        /*0326*/ 	.byte	0x05
	.zero		1


	//   ....[33]....
        /*0328*/ 	.word	0x000020d0
        /*032c*/ 	.word	0x00000003
        /*0330*/ 	.word	0x00000040
        /*0334*/ 	.short	0x010a
        /*0336*/ 	.byte	0xff
	.zero		1


	//   ....[34]....
        /*0338*/ 	.word	0x00002220
        /*033c*/ 	.word	0x00000000
        /*0340*/ 	.word	0x00000000
        /*0344*/ 	.short	0x0101
        /*0346*/ 	.byte	0xff
	.zero		1


	//   ....[35]....
        /*0348*/ 	.word	0x000027c0
        /*034c*/ 	.word	0x000000ff
        /*0350*/ 	.word	0x00000000
        /*0354*/ 	.short	0x010a
        /*0356*/ 	.byte	0x04
	.zero		1


	//   ....[36]....
        /*0358*/ 	.word	0x00002860
        /*035c*/ 	.word	0x00000000
        /*0360*/ 	.word	0x00000000
        /*0364*/ 	.short	0x010a
        /*0366*/ 	.byte	0xff
	.zero		1


	//   ....[37]....
        /*0368*/ 	.word	0x00002980
        /*036c*/ 	.word	0x00000002
        /*0370*/ 	.word	0x000000a0
        /*0374*/ 	.short	0x010a
        /*0376*/ 	.byte	0xff
	.zero		1


	//   ....[38]....
        /*0378*/ 	.word	0x000029e0
        /*037c*/ 	.word	0x00000004
        /*0380*/ 	.word	0x00000000
        /*0384*/ 	.short	0x0101
        /*0386*/ 	.byte	0xff
	.zero		1


	//   ....[39]....
        /*0388*/ 	.word	0x00002a00
        /*038c*/ 	.word	0x000000ff
        /*0390*/ 	.word	0x00000050
        /*0394*/ 	.short	0x010a
        /*0396*/ 	.byte	0x04
	.zero		1


	//   ....[40]....
        /*0398*/ 	.word	0x00002b20
        /*039c*/ 	.word	0x00000002
        /*03a0*/ 	.word	0x00000040
        /*03a4*/ 	.short	0x010a
        /*03a6*/ 	.byte	0xff
	.zero		1


	//   ....[41]....
        /*03a8*/ 	.word	0x00002c30
        /*03ac*/ 	.word	0x00000002
        /*03b0*/ 	.word	0x00000000
        /*03b4*/ 	.short	0x0101
        /*03b6*/ 	.byte	0xff
	.zero		1


	//   ....[42]....
        /*03b8*/ 	.word	0x00002cc0
        /*03bc*/ 	.word	0x000000ff
        /*03c0*/ 	.word	0x00000050
        /*03c4*/ 	.short	0x0106
        /*03c6*/ 	.byte	0x04
	.zero		1


	//   ....[43]....
        /*03c8*/ 	.word	0x00002ce0
        /*03cc*/ 	.word	0x000000ff
        /*03d0*/ 	.word	0x00000050
        /*03d4*/ 	.short	0x010a
        /*03d6*/ 	.byte	0x04
	.zero		1


	//   ....[44]....
        /*03d8*/ 	.word	0x00002d70
        /*03dc*/ 	.word	0x000000ff
        /*03e0*/ 	.word	0x00000050
        /*03e4*/ 	.short	0x0106
        /*03e6*/ 	.byte	0x07
	.zero		1


	//   ....[45]....
        /*03e8*/ 	.word	0x00002db0
        /*03ec*/ 	.word	0x00000000
        /*03f0*/ 	.word	0x00000050
        /*03f4*/ 	.short	0x010a
        /*03f6*/ 	.byte	0xff
	.zero		1


	//   ....[46]....
        /*03f8*/ 	.word	0x00003380
        /*03fc*/ 	.word	0x00000000
        /*0400*/ 	.word	0x00000040
        /*0404*/ 	.short	0x010a
        /*0406*/ 	.byte	0xff
	.zero		1


	//   ....[47]....
        /*0408*/ 	.word	0x00003480
        /*040c*/ 	.word	0x00000003
        /*0410*/ 	.word	0x00000000
        /*0414*/ 	.short	0x0101
        /*0416*/ 	.byte	0xff
	.zero		1


	//   ....[48]....
        /*0418*/ 	.word	0x00003490
        /*041c*/ 	.word	0x000000ff
        /*0420*/ 	.word	0x00000000
        /*0424*/ 	.short	0x010a
        /*0426*/ 	.byte	0x05
	.zero		1


	//   ....[49]....
        /*0428*/ 	.word	0x00003510
        /*042c*/ 	.word	0x000000ff
        /*0430*/ 	.word	0x00000080
        /*0434*/ 	.short	0x010a
        /*0436*/ 	.byte	0x2f
	.zero		1


	//   ....[50]....
        /*0438*/ 	.word	0x000035e0
        /*043c*/ 	.word	0x000000ff
        /*0440*/ 	.word	0x00000000
        /*0444*/ 	.short	0x010a
        /*0446*/ 	.byte	0x07
	.zero		1


	//   ....[51]....
        /*0448*/ 	.word	0x00003720
        /*044c*/ 	.word	0x000000ff
        /*0450*/ 	.word	0x00000000
        /*0454*/ 	.short	0x010a
        /*0456*/ 	.byte	0x06
	.zero		1


	//   ....[52]....
        /*0458*/ 	.word	0x00003af0
        /*045c*/ 	.word	0x000000ff
        /*0460*/ 	.word	0x00000000
        /*0464*/ 	.short	0x010a
        /*0466*/ 	.byte	0x04
	.zero		1


	//   ....[53]....
        /*0468*/ 	.word	0x00003b80
        /*046c*/ 	.word	0x000000ff
        /*0470*/ 	.word	0x00000000
        /*0474*/ 	.short	0x010a
        /*0476*/ 	.byte	0x05
	.zero		1


	//   ....[54]....
        /*0478*/ 	.word	0x00003c10
        /*047c*/ 	.word	0x000000ff
        /*0480*/ 	.word	0x00000000
        /*0484*/ 	.short	0x010a
        /*0486*/ 	.byte	0x05
	.zero		1


	//   ....[55]....
        /*0488*/ 	.word	0x00003ca0
        /*048c*/ 	.word	0x000000ff
        /*0490*/ 	.word	0x00000000
        /*0494*/ 	.short	0x010a
        /*0496*/ 	.byte	0x04
	.zero		1


	//   ....[56]....
        /*0498*/ 	.word	0x00004190
        /*049c*/ 	.word	0x00000003
        /*04a0*/ 	.word	0x00000040
        /*04a4*/ 	.short	0x010a
        /*04a6*/ 	.byte	0xff
	.zero		1


	//   ....[57]....
        /*04a8*/ 	.word	0x00004300
        /*04ac*/ 	.word	0x00000000
        /*04b0*/ 	.word	0x00000000
        /*04b4*/ 	.short	0x0101
        /*04b6*/ 	.byte	0xff
	.zero		1


	//   ....[58]....
        /*04b8*/ 	.word	0x000047c0
        /*04bc*/ 	.word	0x000000ff
        /*04c0*/ 	.word	0x00000038
        /*04c4*/ 	.short	0x010a
        /*04c6*/ 	.byte	0x15
	.zero		1


	//   ....[59]....
        /*04c8*/ 	.word	0x00004950
        /*04cc*/ 	.word	0x000000ff
        /*04d0*/ 	.word	0x00000028
        /*04d4*/ 	.short	0x010a
        /*04d6*/ 	.byte	0x15
	.zero		1


	//   ....[60]....
        /*04d8*/ 	.word	0x00004d50
        /*04dc*/ 	.word	0x000000ff
        /*04e0*/ 	.word	0x00000020
        /*04e4*/ 	.short	0x010b
        /*04e6*/ 	.byte	0x15
	.zero		1


	//   ....[61]....
        /*04e8*/ 	.word	0x00004d60
        /*04ec*/ 	.word	0x000000ff
        /*04f0*/ 	.word	0x00000000
        /*04f4*/ 	.short	0x0101
        /*04f6*/ 	.byte	0x2f
	.zero		1


	//   ....[62]....
        /*04f8*/ 	.word	0x00004da0
        /*04fc*/ 	.word	0x00000000
        /*0500*/ 	.word	0x00000028
        /*0504*/ 	.short	0x010a
        /*0506*/ 	.byte	0xff
	.zero		1


	//   ....[63]....
        /*0508*/ 	.word	0x00004fb0
        /*050c*/ 	.word	0x000000ff
        /*0510*/ 	.word	0x00000040
        /*0514*/ 	.short	0x010a
        /*0516*/ 	.byte	0x04
	.zero		1


	//   ....[64]....
        /*0518*/ 	.word	0x00005080
        /*051c*/ 	.word	0x000000ff
        /*0520*/ 	.word	0x00000000
        /*0524*/ 	.short	0x0101
        /*0526*/ 	.byte	0x05
	.zero		1


	//   ....[65]....
        /*0528*/ 	.word	0x00005c30
        /*052c*/ 	.word	0x000000ff
        /*0530*/ 	.word	0x00000020
        /*0534*/ 	.short	0x010a
        /*0536*/ 	.byte	0x2c
	.zero		1


	//   ....[66]....
        /*0538*/ 	.word	0x00005c40
        /*053c*/ 	.word	0x00000016
        /*0540*/ 	.word	0x00000060
        /*0544*/ 	.short	0x010a
        /*0546*/ 	.byte	0xff
	.zero		1


	//   ....[67]....
        /*0548*/ 	.word	0x00005ed0
        /*054c*/ 	.word	0x000000ff
        /*0550*/ 	.word	0x00000020
        /*0554*/ 	.short	0x010a
        /*0556*/ 	.byte	0x2c
	.zero		1


	//   ....[68]....
        /*0558*/ 	.word	0x00006000
        /*055c*/ 	.word	0x000000ff
        /*0560*/ 	.word	0x00000000
        /*0564*/ 	.short	0x0101
        /*0566*/ 	.byte	0x04
	.zero		1


	//   ....[69]....
        /*0568*/ 	.word	0x000060c0
        /*056c*/ 	.word	0x00000016
        /*0570*/ 	.word	0x00000060
        /*0574*/ 	.short	0x010a
        /*0576*/ 	.byte	0xff
	.zero		1


	//   ....[70]....
        /*0578*/ 	.word	0x00006e70
        /*057c*/ 	.word	0x000000ff
        /*0580*/ 	.word	0x00000000
        /*0584*/ 	.short	0x0101
        /*0586*/ 	.byte	0x04
	.zero		1


	//   ....[71]....
        /*0588*/ 	.word	0x00008cc0
        /*058c*/ 	.word	0x00000003
        /*0590*/ 	.word	0x000000b0
        /*0594*/ 	.short	0x010a
        /*0596*/ 	.byte	0xff
	.zero		1


	//   ....[72]....
        /*0598*/ 	.word	0x00008d20
        /*059c*/ 	.word	0x00000000
        /*05a0*/ 	.word	0x00000010
        /*05a4*/ 	.short	0x010a
        /*05a6*/ 	.byte	0xff
	.zero		1


	//   ....[73]....
        /*05a8*/ 	.word	0x00008d80
        /*05ac*/ 	.word	0x00000000
        /*05b0*/ 	.word	0x00000010
        /*05b4*/ 	.short	0x010a
        /*05b6*/ 	.byte	0xff
	.zero		1


	//   ....[74]....
        /*05b8*/ 	.word	0x00008dd0
        /*05bc*/ 	.word	0x00000003
        /*05c0*/ 	.word	0x00000040
        /*05c4*/ 	.short	0x010a
        /*05c6*/ 	.byte	0xff
	.zero		1


	//   ....[75]....
        /*05c8*/ 	.word	0x00008e30
        /*05cc*/ 	.word	0x00000000
        /*05d0*/ 	.word	0x00000000
        /*05d4*/ 	.short	0x010a
        /*05d6*/ 	.byte	0xff
	.zero		1


	//   ....[76]....
        /*05d8*/ 	.word	0x00008e80
        /*05dc*/ 	.word	0x00000002
        /*05e0*/ 	.word	0x000000a0
        /*05e4*/ 	.short	0x010a
        /*05e6*/ 	.byte	0xff
	.zero		1


	//   ....[77]....
        /*05e8*/ 	.word	0x00008ee0
        /*05ec*/ 	.word	0x00000002
        /*05f0*/ 	.word	0x00000050
        /*05f4*/ 	.short	0x010a
        /*05f6*/ 	.byte	0xff
	.zero		1


	//   ....[78]....
        /*05f8*/ 	.word	0x00008f30
        /*05fc*/ 	.word	0x00000002
        /*0600*/ 	.word	0x00000040
        /*0604*/ 	.short	0x010a
        /*0606*/ 	.byte	0xff
	.zero		1


	//   ....[79]....
        /*0608*/ 	.word	0x00008f90
        /*060c*/ 	.word	0x00000000
        /*0610*/ 	.word	0x00000050
        /*0614*/ 	.short	0x010a
        /*0616*/ 	.byte	0xff
	.zero		1


	//   ....[80]....
        /*0618*/ 	.word	0x00008fe0
        /*061c*/ 	.word	0x00000000
        /*0620*/ 	.word	0x00000040
        /*0624*/ 	.short	0x010a
        /*0626*/ 	.byte	0xff
	.zero		1


	//   ....[81]....
        /*0628*/ 	.word	0x00009040
        /*062c*/ 	.word	0x00000003
        /*0630*/ 	.word	0x00000080
        /*0634*/ 	.short	0x010a
        /*0636*/ 	.byte	0xff
	.zero		1


	//   ....[82]....
        /*0638*/ 	.word	0x000090a0
        /*063c*/ 	.word	0x00000000
        /*0640*/ 	.word	0x00000000
        /*0644*/ 	.short	0x010a
        /*0646*/ 	.byte	0xff
	.zero		1


	//   ....[83]....
        /*0648*/ 	.word	0x00009100
        /*064c*/ 	.word	0x00000000
        /*0650*/ 	.word	0x00000000
        /*0654*/ 	.short	0x010a
        /*0656*/ 	.byte	0xff
	.zero		1


	//   ....[84]....
        /*0658*/ 	.word	0x00009160
        /*065c*/ 	.word	0x00000000
        /*0660*/ 	.word	0x00000000
        /*0664*/ 	.short	0x010a
        /*0666*/ 	.byte	0xff
	.zero		1


	//   ....[85]....
        /*0668*/ 	.word	0x000091c0
        /*066c*/ 	.word	0x00000000
        /*0670*/ 	.word	0x00000000
        /*0674*/ 	.short	0x010a
        /*0676*/ 	.byte	0xff
	.zero		1


	//   ....[86]....
        /*0678*/ 	.word	0x00009220
        /*067c*/ 	.word	0x00000000
        /*0680*/ 	.word	0x00000000
        /*0684*/ 	.short	0x010a
        /*0686*/ 	.byte	0xff
	.zero		1


	//   ....[87]....
        /*0688*/ 	.word	0x00009270
        /*068c*/ 	.word	0x00000003
        /*0690*/ 	.word	0x00000040
        /*0694*/ 	.short	0x010a
        /*0696*/ 	.byte	0xff
	.zero		1


	//   ....[88]....
        /*0698*/ 	.word	0x000092d0
        /*069c*/ 	.word	0x00000000
        /*06a0*/ 	.word	0x00000038
        /*06a4*/ 	.short	0x010a
        /*06a6*/ 	.byte	0xff
	.zero		1


	//   ....[89]....
        /*06a8*/ 	.word	0x00009330
        /*06ac*/ 	.word	0x00000003
        /*06b0*/ 	.word	0x00000028
        /*06b4*/ 	.short	0x010a
        /*06b6*/ 	.byte	0xff
	.zero		1


	//   ....[90]....
        /*06b8*/ 	.word	0x00009390
        /*06bc*/ 	.word	0x00000000
        /*06c0*/ 	.word	0x00000040
        /*06c4*/ 	.short	0x010a
        /*06c6*/ 	.byte	0xff
	.zero		1


	//   ....[91]....
        /*06c8*/ 	.word	0x000093f0
        /*06cc*/ 	.word	0x00000000
        /*06d0*/ 	.word	0x00000020
        /*06d4*/ 	.short	0x010a
        /*06d6*/ 	.byte	0xff
	.zero		1


	//   ....[92]....
        /*06d8*/ 	.word	0x00009440
        /*06dc*/ 	.word	0x00000016
        /*06e0*/ 	.word	0x00000060
        /*06e4*/ 	.short	0x010a
        /*06e6*/ 	.byte	0xff
	.zero		1


	//----- nvinfo : EIATTR_NUM_MBARRIERS
	.align		4
.L_47:
        /*06e8*/ 	.byte	0x03, 0x38
        /*06ea*/ 	.short	0x0018


	//----- nvinfo : EIATTR_EXIT_INSTR_OFFSETS
	.align		4
        /*06ec*/ 	.byte	0x04, 0x1c
        /*06ee*/ 	.short	(.L_49 - .L_48)


	//   ....[0]....
.L_48:
        /*06f0*/ 	.word	0x00002890


	//   ....[1]....
        /*06f4*/ 	.word	0x00002d80


	//   ....[2]....
        /*06f8*/ 	.word	0x00002de0


	//   ....[3]....
        /*06fc*/ 	.word	0x00003f00


	//   ....[4]....
        /*0700*/ 	.word	0x00004dd0


	//   ....[5]....
        /*0704*/ 	.word	0x00004e10


	//   ....[6]....
        /*0708*/ 	.word	0x00008cb0


	//----- nvinfo : EIATTR_MAX_THREADS
	.align		4
.L_49:
        /*070c*/ 	.byte	0x04, 0x05
        /*070e*/ 	.short	(.L_51 - .L_50)
.L_50:
        /*0710*/ 	.word	0x00000100
        /*0714*/ 	.word	0x00000001
        /*0718*/ 	.word	0x00000001


	//----- nvinfo : EIATTR_CRS_STACK_SIZE
	.align		4
.L_51:
        /*071c*/ 	.byte	0x04, 0x1e
        /*071e*/ 	.short	(.L_53 - .L_52)
.L_52:
        /*0720*/ 	.word	0x00000000


	//----- nvinfo : EIATTR_CBANK_PARAM_SIZE
	.align		4
.L_53:
        /*0724*/ 	.byte	0x03, 0x19
        /*0726*/ 	.short	0x0800


	//----- nvinfo : EIATTR_PARAM_CBANK
	.align		4
        /*0728*/ 	.byte	0x04, 0x0a
        /*072a*/ 	.short	(.L_55 - .L_54)
	.align		4
.L_54:
        /*072c*/ 	.word	index@(.nv.constant0._ZN7cutlass13device_kernelINS_4gemm6kernel13GemmUniversalIN4cute5tupleIJiiiiEEENS1_10collective13CollectiveMmaINS1_35MainloopSm100TmaUmmaWarpSpecializedILi2ELi2ELi4ENS5_IJNS4_1CILi2EEENSA_ILi1EEESC_EEEEENS5_IJNSA_ILi64EEENSA_ILi224EEENSA_ILi256EEEEEENS_12float_e4m3_tENS5_IJlSC_lEEESJ_SK_NS4_8TiledMMAINS4_8MMA_AtomIJNS4_10MMA_TraitsINS4_19SM100_MMA_F8F6F4_SSEJSJ_SJ_fSF_SG_NS4_17integral_constantINS4_4UMMA5MajorELSR_0EEESS_NSP_INSQ_7ScaleInELST_0EEESU_EEEEEENS4_6LayoutINS5_IJSC_SC_SC_EEENS5_IJNSA_ILi0EEESZ_SZ_EEEEENS5_IJNS4_10UnderscoreES12_S12_EEEEENS4_13SM90_TMA_LOADENS4_14ComposedLayoutINS4_7SwizzleILi3ELi4ELi3EEENS4_18smem_ptr_flag_bitsILi8EEENSX_INS5_IJNSA_ILi8EEENSA_ILi128EEEEEENS5_IJS1C_SC_EEEEEEEvNS4_8identityENS4_23SM90_TMA_LOAD_MULTICASTES1G_vS1H_EENS_8epilogue10collective18CollectiveEpilogueINS1K_23Sm100TmaWarpSpecializedILi1ELi1ELi112ELb0ELb0EEEJSI_NS5_IJNSX_ISF_SC_EENSX_ISG_SC_EEEEESJ_SK_SJ_SK_NS1K_6fusion15FusionCallbacksIS1O_NS1S_17LinearCombinationISJ_fSJ_fLNS_15FloatRoundStyleE2EEESI_S1R_JEEENS4_5SM1004TMEM4LOAD26SM100_TMEM_LOAD_16dp32b16xES15_NS16_INS17_ILi1ELi4ELi3EEES1A_NSX_INS5_IJS1B_NSA_ILi32EEEEEENS5_IJS23_SC_EEEEEEENS4_39AutoVectorizingCopyWithAssumedAlignmentILi128EEENS4_14SM90_TMA_STOREES27_S29_S29_EEEvvEEEEvNT_6ParamsE)
        /*0730*/ 	.short	0x0380
        /*0732*/ 	.short	0x0800


	//----- nvinfo : EIATTR_SW_WAR
	.align		4
.L_55:
        /*0734*/ 	.byte	0x04, 0x36
        /*0736*/ 	.short	(.L_57 - .L_56)
.L_56:
        /*0738*/ 	.word	0x00000008
.L_57:


//--------------------- .nv.callgraph             --------------------------
	.section	.nv.callgraph,"",@"SHT_CUDA_CALLGRAPH"
	.align	4
	.sectionentsize	8
	.align		4
        /*0000*/ 	.word	0x00000000
	.align		4
        /*0004*/ 	.word	0xffffffff
	.align		4
        /*0008*/ 	.word	index@(_ZN7cutlass13device_kernelINS_4gemm6kernel13GemmUniversalIN4cute5tupleIJiiiiEEENS1_10collective13CollectiveMmaINS1_35MainloopSm100TmaUmmaWarpSpecializedILi2ELi2ELi4ENS5_IJNS4_1CILi2EEENSA_ILi1EEESC_EEEEENS5_IJNSA_ILi64EEENSA_ILi224EEENSA_ILi256EEEEEENS_12float_e4m3_tENS5_IJlSC_lEEESJ_SK_NS4_8TiledMMAINS4_8MMA_AtomIJNS4_10MMA_TraitsINS4_19SM100_MMA_F8F6F4_SSEJSJ_SJ_fSF_SG_NS4_17integral_constantINS4_4UMMA5MajorELSR_0EEESS_NSP_INSQ_7ScaleInELST_0EEESU_EEEEEENS4_6LayoutINS5_IJSC_SC_SC_EEENS5_IJNSA_ILi0EEESZ_SZ_EEEEENS5_IJNS4_10UnderscoreES12_S12_EEEEENS4_13SM90_TMA_LOADENS4_14ComposedLayoutINS4_7SwizzleILi3ELi4ELi3EEENS4_18smem_ptr_flag_bitsILi8EEENSX_INS5_IJNSA_ILi8EEENSA_ILi128EEEEEENS5_IJS1C_SC_EEEEEEEvNS4_8identityENS4_23SM90_TMA_LOAD_MULTICASTES1G_vS1H_EENS_8epilogue10collective18CollectiveEpilogueINS1K_23Sm100TmaWarpSpecializedILi1ELi1ELi112ELb0ELb0EEEJSI_NS5_IJNSX_ISF_SC_EENSX_ISG_SC_EEEEESJ_SK_SJ_SK_NS1K_6fusion15FusionCallbacksIS1O_NS1S_17LinearCombinationISJ_fSJ_fLNS_15FloatRoundStyleE2EEESI_S1R_JEEENS4_5SM1004TMEM4LOAD26SM100_TMEM_LOAD_16dp32b16xES15_NS16_INS17_ILi1ELi4ELi3EEES1A_NSX_INS5_IJS1B_NSA_ILi32EEEEEENS5_IJS23_SC_EEEEEEENS4_39AutoVectorizingCopyWithAssumedAlignmentILi128EEENS4_14SM90_TMA_STOREES27_S29_S29_EEEvvEEEEvNT_6ParamsE)
	.align		4
        /*000c*/ 	.word	index@(__assertfail)
	.align		4
        /*0010*/ 	.word	0x00000000
	.align		4
        /*0014*/ 	.word	0xfffffffe
	.align		4
        /*0018*/ 	.word	0x00000000
	.align		4
        /*001c*/ 	.word	0xfffffffd
	.align		4
        /*0020*/ 	.word	0x00000000
	.align		4
        /*0024*/ 	.word	0xfffffffc


//--------------------- .nv.constant4             --------------------------
	.section	.nv.constant4,"a",@progbits
	.align	8
	.align		8
.nv.constant4:
        /*0000*/ 	.dword	__assertfail
	.align		8
        /*0008*/ 	.dword	__unnamed_1
	.align		8
        /*0010*/ 	.dword	__unnamed_2
	.align		8
        /*0018*/ 	.dword	_ZN40_INTERNAL_584e24b7_4_k_cu_e6cc913b_239064cuda3std3__45__cpo5beginE
	.align		8
        /*0020*/ 	.dword	_ZN40_INTERNAL_584e24b7_4_k_cu_e6cc913b_239064cuda3std3__45__cpo3endE
	.align		8
        /*0028*/ 	.dword	_ZN40_INTERNAL_584e24b7_4_k_cu_e6cc913b_239064cuda3std3__45__cpo6cbeginE
	.align		8
        /*0030*/ 	.dword	_ZN40_INTERNAL_584e24b7_4_k_cu_e6cc913b_239064cuda3std3__45__cpo4cendE
	.align		8
        /*0038*/ 	.dword	_ZN40_INTERNAL_584e24b7_4_k_cu_e6cc913b_239064cuda3std3__442_GLOBAL__N__584e24b7_4_k_cu_e6cc913b_239066ignoreE
	.align		8
        /*0040*/ 	.dword	_ZN40_INTERNAL_584e24b7_4_k_cu_e6cc913b_239064cuda3std3__419piecewise_constructE
	.align		8
        /*0048*/ 	.dword	_ZN40_INTERNAL_584e24b7_4_k_cu_e6cc913b_239064cuda3std3__48in_placeE
	.align		8
        /*0050*/ 	.dword	_ZN40_INTERNAL_584e24b7_4_k_cu_e6cc913b_239064cuda3std6ranges3__45__cpo4swapE
	.align		8
        /*0058*/ 	.dword	_ZN40_INTERNAL_584e24b7_4_k_cu_e6cc913b_239064cuda3std6ranges3__45__cpo9iter_moveE
	.align		8
        /*0060*/ 	.dword	_ZN40_INTERNAL_584e24b7_4_k_cu_e6cc913b_239064cute7productE
	.align		8
        /*0068*/ 	.dword	_ZN40_INTERNAL_584e24b7_4_k_cu_e6cc913b_239064cute1_E
	.align		8
        /*0070*/ 	.dword	$str$25
	.align		8
        /*0078*/ 	.dword	$str$26
	.align		8
        /*0080*/ 	.dword	$str$27
	.align		8
        /*0088*/ 	.dword	$str$28


//--------------------- .text._ZN7cutlass13device_kernelINS_4gemm6kernel13GemmUniversalIN4cute5tupleIJiiiiEEENS1_10collective13CollectiveMmaINS1_35MainloopSm100TmaUmmaWarpSpecializedILi2ELi2ELi4ENS5_IJNS4_1CILi2EEENSA_ILi1EEESC_EEEEENS5_IJNSA_ILi64EEENSA_ILi224EEENSA_ILi256EEEEEENS_12float_e4m3_tENS5_IJlSC_lEEESJ_SK_NS4_8TiledMMAINS4_8MMA_AtomIJNS4_10MMA_TraitsINS4_19SM100_MMA_F8F6F4_SSEJSJ_SJ_fSF_SG_NS4_17integral_constantINS4_4UMMA5MajorELSR_0EEESS_NSP_INSQ_7ScaleInELST_0EEESU_EEEEEENS4_6LayoutINS5_IJSC_SC_SC_EEENS5_IJNSA_ILi0EEESZ_SZ_EEEEENS5_IJNS4_10UnderscoreES12_S12_EEEEENS4_13SM90_TMA_LOADENS4_14ComposedLayoutINS4_7SwizzleILi3ELi4ELi3EEENS4_18smem_ptr_flag_bitsILi8EEENSX_INS5_IJNSA_ILi8EEENSA_ILi128EEEEEENS5_IJS1C_SC_EEEEEEEvNS4_8identityENS4_23SM90_TMA_LOAD_MULTICASTES1G_vS1H_EENS_8epilogue10collective18CollectiveEpilogueINS1K_23Sm100TmaWarpSpecializedILi1ELi1ELi112ELb0ELb0EEEJSI_NS5_IJNSX_ISF_SC_EENSX_ISG_SC_EEEEESJ_SK_SJ_SK_NS1K_6fusion15FusionCallbacksIS1O_NS1S_17LinearCombinationISJ_fSJ_fLNS_15FloatRoundStyleE2EEESI_S1R_JEEENS4_5SM1004TMEM4LOAD26SM100_TMEM_LOAD_16dp32b16xES15_NS16_INS17_ILi1ELi4ELi3EEES1A_NSX_INS5_IJS1B_NSA_ILi32EEEEEENS5_IJS23_SC_EEEEEEENS4_39AutoVectorizingCopyWithAssumedAlignmentILi128EEENS4_14SM90_TMA_STOREES27_S29_S29_EEEvvEEEEvNT_6ParamsE --------------------------
	.section	.text._ZN7cutlass13device_kernelINS_4gemm6kernel13GemmUniversalIN4cute5tupleIJiiiiEEENS1_10collective13CollectiveMmaINS1_35MainloopSm100TmaUmmaWarpSpecializedILi2ELi2ELi4ENS5_IJNS4_1CILi2EEENSA_ILi1EEESC_EEEEENS5_IJNSA_ILi64EEENSA_ILi224EEENSA_ILi256EEEEEENS_12float_e4m3_tENS5_IJlSC_lEEESJ_SK_NS4_8TiledMMAINS4_8MMA_AtomIJNS4_10MMA_TraitsINS4_19SM100_MMA_F8F6F4_SSEJSJ_SJ_fSF_SG_NS4_17integral_constantINS4_4UMMA5MajorELSR_0EEESS_NSP_INSQ_7ScaleInELST_0EEESU_EEEEEENS4_6LayoutINS5_IJSC_SC_SC_EEENS5_IJNSA_ILi0EEESZ_SZ_EEEEENS5_IJNS4_10UnderscoreES12_S12_EEEEENS4_13SM90_TMA_LOADENS4_14ComposedLayoutINS4_7SwizzleILi3ELi4ELi3EEENS4_18smem_ptr_flag_bitsILi8EEENSX_INS5_IJNSA_ILi8EEENSA_ILi128EEEEEENS5_IJS1C_SC_EEEEEEEvNS4_8identityENS4_23SM90_TMA_LOAD_MULTICASTES1G_vS1H_EENS_8epilogue10collective18CollectiveEpilogueINS1K_23Sm100TmaWarpSpecializedILi1ELi1ELi112ELb0ELb0EEEJSI_NS5_IJNSX_ISF_SC_EENSX_ISG_SC_EEEEESJ_SK_SJ_SK_NS1K_6fusion15FusionCallbacksIS1O_NS1S_17LinearCombinationISJ_fSJ_fLNS_15FloatRoundStyleE2EEESI_S1R_JEEENS4_5SM1004TMEM4LOAD26SM100_TMEM_LOAD_16dp32b16xES15_NS16_INS17_ILi1ELi4ELi3EEES1A_NSX_INS5_IJS1B_NSA_ILi32EEEEEENS5_IJS23_SC_EEEEEEENS4_39AutoVectorizingCopyWithAssumedAlignmentILi128EEENS4_14SM90_TMA_STOREES27_S29_S29_EEEvvEEEEvNT_6ParamsE,"ax",@progbits
	.align	128
.text._ZN7cutlass13device_kernelINS_4gemm6kernel13GemmUniversalIN4cute5tupleIJiiiiEEENS1_10collective13CollectiveMmaINS1_35MainloopSm100TmaUmmaWarpSpecializedILi2ELi2ELi4ENS5_IJNS4_1CILi2EEENSA_ILi1EEESC_EEEEENS5_IJNSA_ILi64EEENSA_ILi224EEENSA_ILi256EEEEEENS_12float_e4m3_tENS5_IJlSC_lEEESJ_SK_NS4_8TiledMMAINS4_8MMA_AtomIJNS4_10MMA_TraitsINS4_19SM100_MMA_F8F6F4_SSEJSJ_SJ_fSF_SG_NS4_17integral_constantINS4_4UMMA5MajorELSR_0EEESS_NSP_INSQ_7ScaleInELST_0EEESU_EEEEEENS4_6LayoutINS5_IJSC_SC_SC_EEENS5_IJNSA_ILi0EEESZ_SZ_EEEEENS5_IJNS4_10UnderscoreES12_S12_EEEEENS4_13SM90_TMA_LOADENS4_14ComposedLayoutINS4_7SwizzleILi3ELi4ELi3EEENS4_18smem_ptr_flag_bitsILi8EEENSX_INS5_IJNSA_ILi8EEENSA_ILi128EEEEEENS5_IJS1C_SC_EEEEEEEvNS4_8identityENS4_23SM90_TMA_LOAD_MULTICASTES1G_vS1H_EENS_8epilogue10collective18CollectiveEpilogueINS1K_23Sm100TmaWarpSpecializedILi1ELi1ELi112ELb0ELb0EEEJSI_NS5_IJNSX_ISF_SC_EENSX_ISG_SC_EEEEESJ_SK_SJ_SK_NS1K_6fusion15FusionCallbacksIS1O_NS1S_17LinearCombinationISJ_fSJ_fLNS_15FloatRoundStyleE2EEESI_S1R_JEEENS4_5SM1004TMEM4LOAD26SM100_TMEM_LOAD_16dp32b16xES15_NS16_INS17_ILi1ELi4ELi3EEES1A_NSX_INS5_IJS1B_NSA_ILi32EEEEEENS5_IJS23_SC_EEEEEEENS4_39AutoVectorizingCopyWithAssumedAlignmentILi128EEENS4_14SM90_TMA_STOREES27_S29_S29_EEEvvEEEEvNT_6ParamsE:
        .type           _ZN7cutlass13device_kernelINS_4gemm6kernel13GemmUniversalIN4cute5tupleIJiiiiEEENS1_10collective13CollectiveMmaINS1_35MainloopSm100TmaUmmaWarpSpecializedILi2ELi2ELi4ENS5_IJNS4_1CILi2EEENSA_ILi1EEESC_EEEEENS5_IJNSA_ILi64EEENSA_ILi224EEENSA_ILi256EEEEEENS_12float_e4m3_tENS5_IJlSC_lEEESJ_SK_NS4_8TiledMMAINS4_8MMA_AtomIJNS4_10MMA_TraitsINS4_19SM100_MMA_F8F6F4_SSEJSJ_SJ_fSF_SG_NS4_17integral_constantINS4_4UMMA5MajorELSR_0EEESS_NSP_INSQ_7ScaleInELST_0EEESU_EEEEEENS4_6LayoutINS5_IJSC_SC_SC_EEENS5_IJNSA_ILi0EEESZ_SZ_EEEEENS5_IJNS4_10UnderscoreES12_S12_EEEEENS4_13SM90_TMA_LOADENS4_14ComposedLayoutINS4_7SwizzleILi3ELi4ELi3EEENS4_18smem_ptr_flag_bitsILi8EEENSX_INS5_IJNSA_ILi8EEENSA_ILi128EEEEEENS5_IJS1C_SC_EEEEEEEvNS4_8identityENS4_23SM90_TMA_LOAD_MULTICASTES1G_vS1H_EENS_8epilogue10collective18CollectiveEpilogueINS1K_23Sm100TmaWarpSpecializedILi1ELi1ELi112ELb0ELb0EEEJSI_NS5_IJNSX_ISF_SC_EENSX_ISG_SC_EEEEESJ_SK_SJ_SK_NS1K_6fusion15FusionCallbacksIS1O_NS1S_17LinearCombinationISJ_fSJ_fLNS_15FloatRoundStyleE2EEESI_S1R_JEEENS4_5SM1004TMEM4LOAD26SM100_TMEM_LOAD_16dp32b16xES15_NS16_INS17_ILi1ELi4ELi3EEES1A_NSX_INS5_IJS1B_NSA_ILi32EEEEEENS5_IJS23_SC_EEEEEEENS4_39AutoVectorizingCopyWithAssumedAlignmentILi128EEENS4_14SM90_TMA_STOREES27_S29_S29_EEEvvEEEEvNT_6ParamsE,@function
        .size           _ZN7cutlass13device_kernelINS_4gemm6kernel13GemmUniversalIN4cute5tupleIJiiiiEEENS1_10collective13CollectiveMmaINS1_35MainloopSm100TmaUmmaWarpSpecializedILi2ELi2ELi4ENS5_IJNS4_1CILi2EEENSA_ILi1EEESC_EEEEENS5_IJNSA_ILi64EEENSA_ILi224EEENSA_ILi256EEEEEENS_12float_e4m3_tENS5_IJlSC_lEEESJ_SK_NS4_8TiledMMAINS4_8MMA_AtomIJNS4_10MMA_TraitsINS4_19SM100_MMA_F8F6F4_SSEJSJ_SJ_fSF_SG_NS4_17integral_constantINS4_4UMMA5MajorELSR_0EEESS_NSP_INSQ_7ScaleInELST_0EEESU_EEEEEENS4_6LayoutINS5_IJSC_SC_SC_EEENS5_IJNSA_ILi0EEESZ_SZ_EEEEENS5_IJNS4_10UnderscoreES12_S12_EEEEENS4_13SM90_TMA_LOADENS4_14ComposedLayoutINS4_7SwizzleILi3ELi4ELi3EEENS4_18smem_ptr_flag_bitsILi8EEENSX_INS5_IJNSA_ILi8EEENSA_ILi128EEEEEENS5_IJS1C_SC_EEEEEEEvNS4_8identityENS4_23SM90_TMA_LOAD_MULTICASTES1G_vS1H_EENS_8epilogue10collective18CollectiveEpilogueINS1K_23Sm100TmaWarpSpecializedILi1ELi1ELi112ELb0ELb0EEEJSI_NS5_IJNSX_ISF_SC_EENSX_ISG_SC_EEEEESJ_SK_SJ_SK_NS1K_6fusion15FusionCallbacksIS1O_NS1S_17LinearCombinationISJ_fSJ_fLNS_15FloatRoundStyleE2EEESI_S1R_JEEENS4_5SM1004TMEM4LOAD26SM100_TMEM_LOAD_16dp32b16xES15_NS16_INS17_ILi1ELi4ELi3EEES1A_NSX_INS5_IJS1B_NSA_ILi32EEEEEENS5_IJS23_SC_EEEEEEENS4_39AutoVectorizingCopyWithAssumedAlignmentILi128EEENS4_14SM90_TMA_STOREES27_S29_S29_EEEvvEEEEvNT_6ParamsE,(.L_x_135 - _ZN7cutlass13device_kernelINS_4gemm6kernel13GemmUniversalIN4cute5tupleIJiiiiEEENS1_10collective13CollectiveMmaINS1_35MainloopSm100TmaUmmaWarpSpecializedILi2ELi2ELi4ENS5_IJNS4_1CILi2EEENSA_ILi1EEESC_EEEEENS5_IJNSA_ILi64EEENSA_ILi224EEENSA_ILi256EEEEEENS_12float_e4m3_tENS5_IJlSC_lEEESJ_SK_NS4_8TiledMMAINS4_8MMA_AtomIJNS4_10MMA_TraitsINS4_19SM100_MMA_F8F6F4_SSEJSJ_SJ_fSF_SG_NS4_17integral_constantINS4_4UMMA5MajorELSR_0EEESS_NSP_INSQ_7ScaleInELST_0EEESU_EEEEEENS4_6LayoutINS5_IJSC_SC_SC_EEENS5_IJNSA_ILi0EEESZ_SZ_EEEEENS5_IJNS4_10UnderscoreES12_S12_EEEEENS4_13SM90_TMA_LOADENS4_14ComposedLayoutINS4_7SwizzleILi3ELi4ELi3EEENS4_18smem_ptr_flag_bitsILi8EEENSX_INS5_IJNSA_ILi8EEENSA_ILi128EEEEEENS5_IJS1C_SC_EEEEEEEvNS4_8identityENS4_23SM90_TMA_LOAD_MULTICASTES1G_vS1H_EENS_8epilogue10collective18CollectiveEpilogueINS1K_23Sm100TmaWarpSpecializedILi1ELi1ELi112ELb0ELb0EEEJSI_NS5_IJNSX_ISF_SC_EENSX_ISG_SC_EEEEESJ_SK_SJ_SK_NS1K_6fusion15FusionCallbacksIS1O_NS1S_17LinearCombinationISJ_fSJ_fLNS_15FloatRoundStyleE2EEESI_S1R_JEEENS4_5SM1004TMEM4LOAD26SM100_TMEM_LOAD_16dp32b16xES15_NS16_INS17_ILi1ELi4ELi3EEES1A_NSX_INS5_IJS1B_NSA_ILi32EEEEEENS5_IJS23_SC_EEEEEEENS4_39AutoVectorizingCopyWithAssumedAlignmentILi128EEENS4_14SM90_TMA_STOREES27_S29_S29_EEEvvEEEEvNT_6ParamsE)
        .other          _ZN7cutlass13device_kernelINS_4gemm6kernel13GemmUniversalIN4cute5tupleIJiiiiEEENS1_10collective13CollectiveMmaINS1_35MainloopSm100TmaUmmaWarpSpecializedILi2ELi2ELi4ENS5_IJNS4_1CILi2EEENSA_ILi1EEESC_EEEEENS5_IJNSA_ILi64EEENSA_ILi224EEENSA_ILi256EEEEEENS_12float_e4m3_tENS5_IJlSC_lEEESJ_SK_NS4_8TiledMMAINS4_8MMA_AtomIJNS4_10MMA_TraitsINS4_19SM100_MMA_F8F6F4_SSEJSJ_SJ_fSF_SG_NS4_17integral_constantINS4_4UMMA5MajorELSR_0EEESS_NSP_INSQ_7ScaleInELST_0EEESU_EEEEEENS4_6LayoutINS5_IJSC_SC_SC_EEENS5_IJNSA_ILi0EEESZ_SZ_EEEEENS5_IJNS4_10UnderscoreES12_S12_EEEEENS4_13SM90_TMA_LOADENS4_14ComposedLayoutINS4_7SwizzleILi3ELi4ELi3EEENS4_18smem_ptr_flag_bitsILi8EEENSX_INS5_IJNSA_ILi8EEENSA_ILi128EEEEEENS5_IJS1C_SC_EEEEEEEvNS4_8identityENS4_23SM90_TMA_LOAD_MULTICASTES1G_vS1H_EENS_8epilogue10collective18CollectiveEpilogueINS1K_23Sm100TmaWarpSpecializedILi1ELi1ELi112ELb0ELb0EEEJSI_NS5_IJNSX_ISF_SC_EENSX_ISG_SC_EEEEESJ_SK_SJ_SK_NS1K_6fusion15FusionCallbacksIS1O_NS1S_17LinearCombinationISJ_fSJ_fLNS_15FloatRoundStyleE2EEESI_S1R_JEEENS4_5SM1004TMEM4LOAD26SM100_TMEM_LOAD_16dp32b16xES15_NS16_INS17_ILi1ELi4ELi3EEES1A_NSX_INS5_IJS1B_NSA_ILi32EEEEEENS5_IJS23_SC_EEEEEEENS4_39AutoVectorizingCopyWithAssumedAlignmentILi128EEENS4_14SM90_TMA_STOREES27_S29_S29_EEEvvEEEEvNT_6ParamsE,@"STO_CUDA_ENTRY STV_DEFAULT"
_ZN7cutlass13device_kernelINS_4gemm6kernel13GemmUniversalIN4cute5tupleIJiiiiEEENS1_10collective13CollectiveMmaINS1_35MainloopSm100TmaUmmaWarpSpecializedILi2ELi2ELi4ENS5_IJNS4_1CILi2EEENSA_ILi1EEESC_EEEEENS5_IJNSA_ILi64EEENSA_ILi224EEENSA_ILi256EEEEEENS_12float_e4m3_tENS5_IJlSC_lEEESJ_SK_NS4_8TiledMMAINS4_8MMA_AtomIJNS4_10MMA_TraitsINS4_19SM100_MMA_F8F6F4_SSEJSJ_SJ_fSF_SG_NS4_17integral_constantINS4_4UMMA5MajorELSR_0EEESS_NSP_INSQ_7ScaleInELST_0EEESU_EEEEEENS4_6LayoutINS5_IJSC_SC_SC_EEENS5_IJNSA_ILi0EEESZ_SZ_EEEEENS5_IJNS4_10UnderscoreES12_S12_EEEEENS4_13SM90_TMA_LOADENS4_14ComposedLayoutINS4_7SwizzleILi3ELi4ELi3EEENS4_18smem_ptr_flag_bitsILi8EEENSX_INS5_IJNSA_ILi8EEENSA_ILi128EEEEEENS5_IJS1C_SC_EEEEEEEvNS4_8identityENS4_23SM90_TMA_LOAD_MULTICASTES1G_vS1H_EENS_8epilogue10collective18CollectiveEpilogueINS1K_23Sm100TmaWarpSpecializedILi1ELi1ELi112ELb0ELb0EEEJSI_NS5_IJNSX_ISF_SC_EENSX_ISG_SC_EEEEESJ_SK_SJ_SK_NS1K_6fusion15FusionCallbacksIS1O_NS1S_17LinearCombinationISJ_fSJ_fLNS_15FloatRoundStyleE2EEESI_S1R_JEEENS4_5SM1004TMEM4LOAD26SM100_TMEM_LOAD_16dp32b16xES15_NS16_INS17_ILi1ELi4ELi3EEES1A_NSX_INS5_IJS1B_NSA_ILi32EEEEEENS5_IJS23_SC_EEEEEEENS4_39AutoVectorizingCopyWithAssumedAlignmentILi128EEENS4_14SM90_TMA_STOREES27_S29_S29_EEEvvEEEEvNT_6ParamsE:
[----:B------:R-:W1:Y:S01]  /*0000*/  LDC R1, c[0x0][0x37c] ;  /* 0x0000df00ff017b82 */ /* 0x000e620000000800 */
[----:B------:R-:W2:Y:S01]  /*0010*/  S2R R2, SR_TID.X ;  /* 0x0000000000027919 */ /* 0x000ea20000002100 */
[----:B------:R-:W3:Y:S01]  /*0020*/  LDCU.64 UR8, c[0x0][0x890] ;  /* 0x00011200ff0877ac */ /* 0x000ee20008000a00 */
[----:B------:R-:W-:Y:S02]  /*0030*/  PRMT R231, RZ, 0x7610, R231 ;  /* 0x00007610ffe77816 */ /* 0x000fe400000000e7 */
[----:B------:R-:W-:Y:S01]  /*0040*/  ELECT P3, URZ, PT ;  /* 0x0000000000ff782f */ /* 0x000fe20003860000 */
[----:B---3--:R-:W-:-:S04]  /*0050*/  UISETP.NE.U32.AND UP0, UPT, UR8, URZ, UPT ;  /* 0x000000ff0800728c */ /* 0x008fc8000bf05070 */
[----:B------:R-:W-:Y:S01]  /*0060*/  UISETP.NE.AND.EX UP0, UPT, UR9, URZ, UPT, UP0 ;  /* 0x000000ff0900728c */ /* 0x000fe2000bf05300 */
[----:B--2---:R-:W-:-:S05]  /*0070*/  SHF.R.U32.HI R236, RZ, 0x5, R2 ;  /* 0x00000005ffec7819 */ /* 0x004fca0000011602 */
[----:B------:R-:W2:Y:S02]  /*0080*/  SHFL.IDX PT, R0, R236, RZ, 0x1f ;  /* 0x00001fffec007589 */ /* 0x000ea400000e0000 */
[----:B--2---:R-:W-:Y:S01]  /*0090*/  R2UR UR20, R0 ;  /* 0x00000000001472ca */ /* 0x004fe200000e0000 */
[----:B-1----:R-:W-:-:S14]  /*00a0*/  BRA.U UP0, `(.L_x_0) ;  /* 0x0000000100307547 */ /* 0x002fdc000b800000 */
[----:B------:R-:W1:Y:S02]  /*00b0*/  LDCU.64 UR4, c[0x0][0x888] ;  /* 0x00011100ff0477ac */ /* 0x000e640008000a00 */
[----:B-1----:R-:W-:-:S04]  /*00c0*/  UISETP.NE.U32.AND UP0, UPT, UR4, URZ, UPT ;  /* 0x000000ff0400728c */ /* 0x002fc8000bf05070 */
[----:B------:R-:W-:-:S09]  /*00d0*/  UISETP.NE.AND.EX UP0, UPT, UR5, URZ, UPT, UP0 ;  /* 0x000000ff0500728c */ /* 0x000fd2000bf05300 */
[----:B------:R-:W-:Y:S05]  /*00e0*/  BRA.U !UP0, `(.L_x_1) ;  /* 0x0000000108147547 */ /* 0x000fea000b800000 */
[----:B------:R-:W1:Y:S01]  /*00f0*/  LDC.64 R4, c[0x0][0x888] ;  /* 0x00022200ff047b82 */ /* 0x000e620000000a00 */
[----:B------:R-:W1:Y:S02]  /*0100*/  LDCU.64 UR4, c[0x0][0x358] ;  /* 0x00006b00ff0477ac */ /* 0x000e640008000a00 */
[----:B-1----:R1:W5:Y:S01]  /*0110*/  LDG.E R123, desc[UR4][R4.64] ;  /* 0x00000004047b7981 */ /* 0x002362000c1e1900 */
[----:B------:R-:W-:Y:S01]  /*0120*/  HFMA2 R231, -RZ, RZ, 0, 5.9604644775390625e-08 ;  /* 0x00000001ffe77431 */ /* 0x000fe200000001ff */
[----:B------:R-:W-:Y:S05]  /*0130*/  BRA `(.L_x_0) ;  /* 0x00000000000c7947 */ /* 0x000fea0003800000 */
.L_x_1:
[----:B------:R-:W1:Y:S01]  /*0140*/  LDCU UR4, c[0x0][0x880] ;  /* 0x00011000ff0477ac */ /* 0x000e620008000800 */
[----:B------:R-:W-:Y:S01]  /*0150*/  HFMA2 R231, -RZ, RZ, 0, 5.9604644775390625e-08 ;  /* 0x00000001ffe77431 */ /* 0x000fe200000001ff */
[----:B-1----:R-:W-:-:S07]  /*0160*/  MOV R123, UR4 ;  /* 0x00000004007b7c02 */ /* 0x002fce0008000f00 */
.L_x_0:
[----:B------:R-:W2:Y:S02]  /*0170*/  LDCU.64 UR4, c[0x0][0x8b0] ;  /* 0x00011600ff0477ac */ /* 0x000ea40008000a00 */
[----:B--2---:R-:W-:-:S04]  /*0180*/  UISETP.NE.U32.AND UP0, UPT, UR4, URZ, UPT ;  /* 0x000000ff0400728c */ /* 0x004fc8000bf05070 */
[----:B------:R-:W-:-:S09]  /*0190*/  UISETP.NE.AND.EX UP0, UPT, UR5, URZ, UPT, UP0 ;  /* 0x000000ff0500728c */ /* 0x000fd2000bf05300 */
[----:B------:R-:W-:Y:S05]  /*01a0*/  BRA.U UP0, `(.L_x_2) ;  /* 0x0000000100287547 */ /* 0x000fea000b800000 */
[----:B------:R-:W2:Y:S02]  /*01b0*/  LDCU.64 UR4, c[0x0][0x8a8] ;  /* 0x00011500ff0477ac */ /* 0x000ea40008000a00 */
[----:B--2---:R-:W-:-:S04]  /*01c0*/  UISETP.NE.U32.AND UP0, UPT, UR4, URZ, UPT ;  /* 0x000000ff0400728c */ /* 0x004fc8000bf05070 */
[----:B------:R-:W-:-:S09]  /*01d0*/  UISETP.NE.AND.EX UP0, UPT, UR5, URZ, UPT, UP0 ;  /* 0x000000ff0500728c */ /* 0x000fd2000bf05300 */
[----:B------:R-:W-:Y:S05]  /*01e0*/  BRA.U !UP0, `(.L_x_3) ;  /* 0x0000000108107547 */ /* 0x000fea000b800000 */
[----:B-1----:R-:W1:Y:S01]  /*01f0*/  LDC.64 R4, c[0x0][0x8a8] ;  /* 0x00022a00ff047b82 */ /* 0x002e620000000a00 */
[----:B------:R-:W1:Y:S02]  /*0200*/  LDCU.64 UR4, c[0x0][0x358] ;  /* 0x00006b00ff0477ac */ /* 0x000e640008000a00 */
[----:B-1----:R2:W5:Y:S01]  /*0210*/  LDG.E R121, desc[UR4][R4.64] ;  /* 0x0000000404797981 */ /* 0x002562000c1e1900 */
[----:B------:R-:W-:Y:S05]  /*0220*/  BRA `(.L_x_2) ;  /* 0x0000000000087947 */ /* 0x000fea0003800000 */
.L_x_3:
[----:B------:R-:W2:Y:S02]  /*0230*/  LDCU UR4, c[0x0][0x8a0] ;  /* 0x00011400ff0477ac */ /* 0x000ea40008000800 */
[----:B--2---:R-:W-:Y:S02]  /*0240*/  MOV R121, UR4 ;  /* 0x0000000400797c02 */ /* 0x004fe40008000f00 */
.L_x_2:
[----:B------:R-:W-:Y:S01]  /*0250*/  IMAD.U32 R0, RZ, RZ, UR20 ;  /* 0x00000014ff007e24 */ /* 0x000fe2000f8e00ff */
[----:B------:R-:W-:Y:S04]  /*0260*/  BSSY.RECONVERGENT B0, `(.L_x_4) ;  /* 0x000000c000007945 */ /* 0x000fe80003800200 */
[C---:B------:R-:W-:Y:S02]  /*0270*/  ISETP.NE.OR P1, PT, R0.reuse, 0x1, !P3 ;  /* 0x000000010000780c */ /* 0x040fe40005f25670 */
[----:B------:R-:W-:-:S11]  /*0280*/  ISETP.NE.OR P0, PT, R0, 0x3, !P3 ;  /* 0x000000030000780c */ /* 0x000fd60005f05670 */
[----:B------:R-:W-:Y:S05]  /*0290*/  @P1 BRA `(.L_x_5) ;  /* 0x0000000000201947 */ /* 0x000fea0003800000 */
[----:B------:R-:W3:Y:S02]  /*02a0*/  LDCU.64 UR4, c[0x0][0x348] ;  /* 0x00006900ff0477ac */ /* 0x000ee40008000a00 */
[----:B---3--:R-:W-:Y:S02]  /*02b0*/  UIADD3 UR6, UP1, UPT, UR4, 0x80, URZ ;  /* 0x0000008004067890 */ /* 0x008fe4000ff3e0ff */
[----:B------:R-:W-:Y:S02]  /*02c0*/  UIADD3 UR4, UP0, UPT, UR4, 0x180, URZ ;  /* 0x0000018004047890 */ /* 0x000fe4000ff1e0ff */
[----:B------:R-:W-:Y:S02]  /*02d0*/  UIADD3.X UR7, UPT, UPT, URZ, UR5, URZ, UP1, !UPT ;  /* 0x00000005ff077290 */ /* 0x000fe40008ffe4ff */
[----:B------:R-:W-:-:S07]  /*02e0*/  UIADD3.X UR5, UPT, UPT, URZ, UR5, URZ, UP0, !UPT ;  /* 0x00000005ff057290 */ /* 0x000fce00087fe4ff */
[----:B------:R3:W-:Y:S02]  /*02f0*/  UTMACCTL.PF [UR6] ;  /* 0x00000000060079b9 */ /* 0x0007e40008040000 */
[----:B------:R3:W-:Y:S02]  /*0300*/  UTMACCTL.PF [UR4] ;  /* 0x00000000040079b9 */ /* 0x0007e40008040000 */
[----:B---3--:R-:W-:Y:S01]  /*0310*/  NOP ;  /* 0x0000000000007918 */ /* 0x008fe20000000000 */
.L_x_5:
[----:B------:R-:W-:Y:S05]  /*0320*/  BSYNC.RECONVERGENT B0 ;  /* 0x0000000000007941 */ /* 0x000fea0003800200 */
.L_x_4:
[----:B------:R-:W-:Y:S04]  /*0330*/  BSSY.RECONVERGENT B0, `(.L_x_6) ;  /* 0x000000a000007945 */ /* 0x000fe80003800200 */
        /* <DEDUP_REMOVED lines=9> */
.L_x_7:
[----:B------:R-:W-:Y:S05]  /*03d0*/  BSYNC.RECONVERGENT B0 ;  /* 0x0000000000007941 */ /* 0x000fea0003800200 */
.L_x_6:
[----:B------:R-:W3:Y:S01]  /*03e0*/  LDCU.64 UR4, c[0x0][0x888] ;  /* 0x00011100ff0477ac */ /* 0x000ee20008000a00 */
[----:B------:R-:W-:Y:S02]  /*03f0*/  UISETP.EQ.U32.AND UP1, UPT, UR8, URZ, UPT ;  /* 0x000000ff0800728c */ /* 0x000fe4000bf22070 */
[----:B------:R-:W-:Y:S02]  /*0400*/  UPLOP3.LUT UP3, UPT, UPT, UPT, UPT, 0x80, 0x8 ;  /* 0x000000000008789c */ /* 0x000fe40003f6f070 */
[----:B---3--:R-:W-:-:S04]  /*0410*/  UISETP.NE.U32.AND UP0, UPT, UR4, URZ, UPT ;  /* 0x000000ff0400728c */ /* 0x008fc8000bf05070 */
[----:B------:R-:W-:-:S04]  /*0420*/  UISETP.NE.AND.EX UP2, UPT, UR5, URZ, UPT, UP0 ;  /* 0x000000ff0500728c */ /* 0x000fc8000bf45300 */
[----:B------:R-:W-:-:S04]  /*0430*/  UISETP.EQ.OR.EX UP4, UPT, UR9, URZ, !UP2, UP1 ;  /* 0x000000ff0900728c */ /* 0x000fc8000d782710 */
[----:B------:R-:W-:-:S05]  /*0440*/  UP2UR UR58, UPR, URZ, 0x10 ;  /* 0x00000010ff3a7883 */ /* 0x000fca0008000000 */
[----:B------:R-:W-:Y:S07]  /*0450*/  BRA.U !UP4, `(.L_x_8) ;  /* 0x000000010c207547 */ /* 0x000fee000b800000 */
[----:B------:R-:W-:Y:S01]  /*0460*/  UISETP.NE.U32.AND UP1, UPT, UR8, URZ, UPT ;  /* 0x000000ff0800728c */ /* 0x000fe2000bf25070 */
[----:B-----5:R-:W-:Y:S01]  /*0470*/  FSETP.NEU.AND P0, PT, R123, RZ, PT ;  /* 0x000000ff7b00720b */ /* 0x020fe20003f0d000 */
[----:B------:R-:W-:Y:S02]  /*0480*/  USEL UR4, URZ, 0xffffffff, UP2 ;  /* 0xffffffffff047887 */ /* 0x000fe40009000000 */
[----:B------:R-:W-:-:S10]  /*0490*/  UISETP.NE.AND.EX UP1, UPT, UR9, URZ, UPT, UP1 ;  /* 0x000000ff0900728c */ /* 0x000fd4000bf25310 */
[----:B------:R-:W-:Y:S01]  /*04a0*/  VOTEU.ANY UP0, P0 ;  /* 0x0000000000ff7886 */ /* 0x000fe20000000100 */
[----:B------:R-:W-:-:S04]  /*04b0*/  @!UP1 USEL UR4, URZ, 0xffffffff, UP0 ;  /* 0xffffffffff049887 */ /* 0x000fc80008000000 */
[----:B------:R-:W-:-:S04]  /*04c0*/  ULOP3.LUT UR4, UR4, 0x1, URZ, 0xc0, !UPT ;  /* 0x0000000104047892 */ /* 0x000fc8000f8ec0ff */
[----:B------:R-:W-:-:S11]  /*04d0*/  UISETP.NE.U32.AND UP3, UPT, UR4, 0x1, UPT ;  /* 0x000000010400788c */ /* 0x000fd6000bf65070 */
.L_x_8:
[----:B------:R-:W3:Y:S01]  /*04e0*/  SHFL.IDX PT, R3, R236, RZ, 0x1f ;  /* 0x00001fffec037589 */ /* 0x000ee200000e0000 */
[----:B------:R-:W-:Y:S01]  /*04f0*/  UISETP.NE.AND UP5, UPT, UR20, 0x2, UPT ;  /* 0x000000021400788c */ /* 0x000fe2000bfa5270 */
[----:B---3--:R-:W-:-:S13]  /*0500*/  ISETP.NE.AND P0, PT, R3, RZ, PT ;  /* 0x000000ff0300720c */ /* 0x008fda0003f05270 */
[----:B------:R-:W-:Y:S05]  /*0510*/  @P0 BRA `(.L_x_9) ;  /* 0x0000000000480947 */ /* 0x000fea0003800000 */
[----:B------:R-:W3:Y:S01]  /*0520*/  S2UR UR4, SR_CgaCtaId ;  /* 0x00000000000479c3 */ /* 0x000ee20000008800 */
[----:B------:R-:W-:Y:S01]  /*0530*/  UMOV UR5, 0x400 ;  /* 0x0000040000057882 */ /* 0x000fe20000000000 */
[----:B------:R-:W-:Y:S01]  /*0540*/  UMOV UR8, 0x1 ;  /* 0x0000000100087882 */ /* 0x000fe20000000000 */
[----:B------:R-:W-:Y:S01]  /*0550*/  UMOV UR6, 0x2 ;  /* 0x0000000200067882 */ /* 0x000fe20000000000 */
[----:B------:R-:W-:-:S04]  /*0560*/  UIADD3 UR8, UPT, UPT, -UR8, 0x100000, URZ ;  /* 0x0010000008087890 */ /* 0x000fc8000fffe1ff */
[----:B------:R-:W-:Y:S02]  /*0570*/  USHF.L.U32 UR9, UR8, 0xb, URZ ;  /* 0x0000000b08097899 */ /* 0x000fe400080006ff */
[----:B------:R-:W-:Y:S02]  /*0580*/  USHF.L.U32 UR8, UR8, 0x1, URZ ;  /* 0x0000000108087899 */ /* 0x000fe400080006ff */
[----:B------:R-:W-:-:S04]  /*0590*/  UIADD3 UR6, UPT, UPT, -UR6, 0x100000, URZ ;  /* 0x0010000006067890 */ /* 0x000fc8000fffe1ff */
[----:B------:R-:W-:Y:S02]  /*05a0*/  USHF.L.U32 UR7, UR6, 0xb, URZ ;  /* 0x0000000b06077899 */ /* 0x000fe400080006ff */
[----:B------:R-:W-:Y:S01]  /*05b0*/  USHF.L.U32 UR6, UR6, 0x1, URZ ;  /* 0x0000000106067899 */ /* 0x000fe200080006ff */
[----:B------:R-:W-:Y:S01]  /*05c0*/  ELECT P0, URZ, PT ;  /* 0x0000000000ff782f */ /* 0x000fe20003800000 */
[----:B---3--:R-:W-:Y:S01]  /*05d0*/  ULEA UR4, UR4, UR5, 0x18 ;  /* 0x0000000504047291 */ /* 0x008fe2000f8ec0ff */
[----:B------:R-:W3:Y:S11]  /*05e0*/  FENCE.VIEW.ASYNC.S ;  /* 0x00000000000073c6 */ /* 0x000ef60000000000 */
[----:B---3--:R3:W4:Y:S01]  /*05f0*/  SYNCS.EXCH.64 URZ, [UR4], UR8 ;  /* 0x0000000804ff75b2 */ /* 0x0087220008000100 */
[----:B------:R3:W1:Y:S01]  /*0600*/  SYNCS.EXCH.64 URZ, [UR4+0x10], UR6 ;  /* 0x0000100604ff75b2 */ /* 0x0006620008000100 */
[----:B------:R3:W1:Y:S01]  /*0610*/  SYNCS.EXCH.64 URZ, [UR4+0x8], UR8 ;  /* 0x0000080804ff75b2 */ /* 0x0006620008000100 */
[----:B------:R3:W1:Y:S01]  /*0620*/  SYNCS.EXCH.64 URZ, [UR4+0x18], UR6 ;  /* 0x0000180604ff75b2 */ /* 0x0006620008000100 */
[----:B------:R-:W-:Y:S01]  /*0630*/  NOP ;  /* 0x0000000000007918 */ /* 0x000fe20000000000 */
.L_x_9:
[----:B------:R-:W2:Y:S01]  /*0640*/  SHFL.IDX PT, R3, R236, RZ, 0x1f ;  /* 0x00001fffec037589 */ /* 0x000ea200000e0000 */
[----:B------:R-:W-:Y:S01]  /*0650*/  NOP ;  /* 0x0000000000007918 */ /* 0x000fe20000000000 */
[----:B--2---:R-:W-:-:S13]  /*0660*/  ISETP.NE.AND P0, PT, R3, 0x1, PT ;  /* 0x000000010300780c */ /* 0x004fda0003f05270 */
[----:B------:R-:W-:Y:S05]  /*0670*/  @P0 BRA `(.L_x_10) ;  /* 0x0000000000400947 */ /* 0x000fea0003800000 */
[----:B---3--:R-:W2:Y:S01]  /*0680*/  S2UR UR4, SR_CgaCtaId ;  /* 0x00000000000479c3 */ /* 0x008ea20000008800 */
        /* <DEDUP_REMOVED lines=10> */
[----:B--2---:R-:W-:Y:S01]  /*0730*/  ULEA UR4, UR4, UR5, 0x18 ;  /* 0x0000000504047291 */ /* 0x004fe2000f8ec0ff */
[----:B------:R-:W2:Y:S11]  /*0740*/  FENCE.VIEW.ASYNC.S ;  /* 0x00000000000073c6 */ /* 0x000eb60000000000 */
[----:B--2---:R2:W3:Y:S01]  /*0750*/  SYNCS.EXCH.64 URZ, [UR4+0x20], UR8 ;  /* 0x0000200804ff75b2 */ /* 0x0044e20008000100 */
[----:B------:R2:W1:Y:S01]  /*0760*/  SYNCS.EXCH.64 URZ, [UR4+0x28], UR6 ;  /* 0x0000280604ff75b2 */ /* 0x0004620008000100 */
[----:B------:R-:W-:Y:S01]  /*0770*/  NOP ;  /* 0x0000000000007918 */ /* 0x000fe20000000000 */
.L_x_10:
[----:B------:R-:W4:Y:S01]  /*0780*/  SHFL.IDX PT, R3, R236, RZ, 0x1f ;  /* 0x00001fffec037589 */ /* 0x000f2200000e0000 */
[----:B------:R-:W-:Y:S01]  /*0790*/  NOP ;  /* 0x0000000000007918 */ /* 0x000fe20000000000 */
[----:B----4-:R-:W-:-:S13]  /*07a0*/  ISETP.NE.AND P0, PT, R3, 0x3, PT ;  /* 0x000000030300780c */ /* 0x010fda0003f05270 */
[----:B------:R-:W-:Y:S05]  /*07b0*/  @P0 BRA `(.L_x_11) ;  /* 0x0000000000300947 */ /* 0x000fea0003800000 */
[----:B--23--:R-:W2:Y:S01]  /*07c0*/  S2UR UR4, SR_CgaCtaId ;  /* 0x00000000000479c3 */ /* 0x00cea20000008800 */
[----:B------:R-:W-:Y:S01]  /*07d0*/  UMOV UR6, 0x400 ;  /* 0x0000040000067882 */ /* 0x000fe20000000000 */
[----:B------:R-:W-:Y:S01]  /*07e0*/  UMOV UR5, 0x20 ;  /* 0x0000002000057882 */ /* 0x000fe20000000000 */
[----:B------:R-:W-:Y:S01]  /*07f0*/  ELECT P0, URZ, PT ;  /* 0x0000000000ff782f */ /* 0x000fe20003800000 */
[----:B--2---:R-:W-:Y:S02]  /*0800*/  ULEA UR6, UR4, UR6, 0x18 ;  /* 0x0000000604067291 */ /* 0x004fe4000f8ec0ff */
[----:B------:R-:W-:-:S04]  /*0810*/  UIADD3 UR4, UPT, UPT, -UR5, 0x100000, URZ ;  /* 0x0010000005047890 */ /* 0x000fc8000fffe1ff */
[----:B------:R-:W-:Y:S02]  /*0820*/  USHF.L.U32 UR5, UR4, 0xb, URZ ;  /* 0x0000000b04057899 */ /* 0x000fe400080006ff */
[----:B------:R-:W-:Y:S01]  /*0830*/  USHF.L.U32 UR4, UR4, 0x1, URZ ;  /* 0x0000000104047899 */ /* 0x000fe200080006ff */
[----:B------:R-:W2:Y:S11]  /*0840*/  FENCE.VIEW.ASYNC.S ;  /* 0x00000000000073c6 */ /* 0x000eb60000000000 */
[----:B--2---:R4:W2:Y:S01]  /*0850*/  SYNCS.EXCH.64 URZ, [UR6+0x30], UR4 ;  /* 0x0000300406ff75b2 */ /* 0x0048a20008000100 */
[----:B------:R4:W3:Y:S02]  /*0860*/  SYNCS.EXCH.64 URZ, [UR6+0x38], UR4 ;  /* 0x0000380406ff75b2 */ /* 0x0008e40008000100 */
[----:B----4-:R-:W-:Y:S01]  /*0870*/  NOP ;  /* 0x0000000000007918 */ /* 0x010fe20000000000 */
.L_x_11:
[----:B------:R-:W4:Y:S01]  /*0880*/  SHFL.IDX PT, R3, R236, RZ, 0x1f ;  /* 0x00001fffec037589 */ /* 0x000f2200000e0000 */
[----:B------:R-:W-:Y:S01]  /*0890*/  NOP ;  /* 0x0000000000007918 */ /* 0x000fe20000000000 */
[----:B----4-:R-:W-:-:S13]  /*08a0*/  ISETP.NE.AND P0, PT, R3, 0x4, PT ;  /* 0x000000040300780c */ /* 0x010fda0003f05270 */
[----:B------:R-:W-:Y:S05]  /*08b0*/  @P0 BRA `(.L_x_12) ;  /* 0x00000000004c0947 */ /* 0x000fea0003800000 */
[----:B--23--:R-:W2:Y:S01]  /*08c0*/  S2UR UR6, SR_CgaCtaId ;  /* 0x00000000000679c3 */ /* 0x00cea20000008800 */
[----:B------:R-:W-:Y:S01]  /*08d0*/  UMOV UR4, 0x1e0 ;  /* 0x000001e000047882 */ /* 0x000fe20000000000 */
[----:B------:R-:W-:Y:S01]  /*08e0*/  UMOV UR5, 0x400 ;  /* 0x0000040000057882 */ /* 0x000fe20000000000 */
[----:B------:R-:W-:Y:S01]  /*08f0*/  USEL UR4, UR4, 0x1a0, UP3 ;  /* 0x000001a004047887 */ /* 0x000fe20009800000 */
[----:B------:R-:W-:Y:S01]  /*0900*/  UMOV UR8, 0x1 ;  /* 0x0000000100087882 */ /* 0x000fe20000000000 */
[----:B------:R-:W-:Y:S01]  /*0910*/  ELECT P0, URZ, PT ;  /* 0x0000000000ff782f */ /* 0x000fe20003800000 */
[----:B------:R-:W-:-:S04]  /*0920*/  UIADD3 UR8, UPT, UPT, -UR8, 0x100000, URZ ;  /* 0x0010000008087890 */ /* 0x000fc8000fffe1ff */
[----:B------:R-:W-:Y:S02]  /*0930*/  USHF.L.U32 UR9, UR8, 0xb, URZ ;  /* 0x0000000b08097899 */ /* 0x000fe400080006ff */
[----:B------:R-:W-:Y:S02]  /*0940*/  USHF.L.U32 UR8, UR8, 0x1, URZ ;  /* 0x0000000108087899 */ /* 0x000fe400080006ff */
[----:B--2---:R-:W-:Y:S02]  /*0950*/  ULEA UR6, UR6, UR5, 0x18 ;  /* 0x0000000506067291 */ /* 0x004fe4000f8ec0ff */
[----:B------:R-:W-:-:S04]  /*0960*/  UIADD3 UR4, UPT, UPT, -UR4, 0x100000, URZ ;  /* 0x0010000004047890 */ /* 0x000fc8000fffe1ff */
[----:B------:R-:W-:Y:S02]  /*0970*/  USHF.L.U32 UR5, UR4, 0xb, URZ ;  /* 0x0000000b04057899 */ /* 0x000fe400080006ff */
[----:B------:R-:W-:Y:S01]  /*0980*/  USHF.L.U32 UR4, UR4, 0x1, URZ ;  /* 0x0000000104047899 */ /* 0x000fe200080006ff */
[----:B------:R-:W2:Y:S03]  /*0990*/  FENCE.VIEW.ASYNC.S ;  /* 0x00000000000073c6 */ /* 0x000ea60000000000 */
[----:B--2---:R4:W2:Y:S08]  /*09a0*/  SYNCS.EXCH.64 URZ, [UR6+0x40], UR8 ;  /* 0x0000400806ff75b2 */ /* 0x0048b00008000100 */
[----:B------:R4:W3:Y:S01]  /*09b0*/  SYNCS.EXCH.64 URZ, [UR6+0x50], UR4 ;  /* 0x0000500406ff75b2 */ /* 0x0008e20008000100 */
[----:B------:R4:W1:Y:S01]  /*09c0*/  SYNCS.EXCH.64 URZ, [UR6+0x48], UR8 ;  /* 0x0000480806ff75b2 */ /* 0x0008620008000100 */
[----:B------:R4:W1:Y:S02]  /*09d0*/  SYNCS.EXCH.64 URZ, [UR6+0x58], UR4 ;  /* 0x0000580406ff75b2 */ /* 0x0008640008000100 */
[----:B----4-:R-:W-:Y:S01]  /*09e0*/  NOP ;  /* 0x0000000000007918 */ /* 0x010fe20000000000 */
.L_x_12:
[----:B------:R-:W4:Y:S01]  /*09f0*/  SHFL.IDX PT, R3, R236, RZ, 0x1f ;  /* 0x00001fffec037589 */ /* 0x000f2200000e0000 */
[----:B------:R-:W-:Y:S01]  /*0a00*/  NOP ;  /* 0x0000000000007918 */ /* 0x000fe20000000000 */
[----:B----4-:R-:W-:-:S13]  /*0a10*/  ISETP.NE.AND P0, PT, R3, 0x5, PT ;  /* 0x000000050300780c */ /* 0x010fda0003f05270 */
[----:B------:R-:W-:Y:S05]  /*0a20*/  @P0 BRA `(.L_x_13) ;  /* 0x0000000000580947 */ /* 0x000fea0003800000 */
[----:B--23--:R-:W2:Y:S01]  /*0a30*/  S2UR UR4, SR_CgaCtaId ;  /* 0x00000000000479c3 */ /* 0x00cea20000008800 */
        /* <DEDUP_REMOVED lines=12> */
[----:B--2---:R4:W2:Y:S01]  /*0b00*/  SYNCS.EXCH.64 URZ, [UR4+0x60], UR8 ;  /* 0x0000600804ff75b2 */ /* 0x0048a20008000100 */
[----:B------:R4:W3:Y:S01]  /*0b10*/  SYNCS.EXCH.64 URZ, [UR4+0x80], UR6 ;  /* 0x0000800604ff75b2 */ /* 0x0008e20008000100 */
[----:B------:R4:W1:Y:S01]  /*0b20*/  SYNCS.EXCH.64 URZ, [UR4+0x68], UR8 ;  /* 0x0000680804ff75b2 */ /* 0x0008620008000100 */
[----:B------:R4:W1:Y:S01]  /*0b30*/  SYNCS.EXCH.64 URZ, [UR4+0x88], UR6 ;  /* 0x0000880604ff75b2 */ /* 0x0008620008000100 */
[----:B------:R4:W1:Y:S01]  /*0b40*/  SYNCS.EXCH.64 URZ, [UR4+0x70], UR8 ;  /* 0x0000700804ff75b2 */ /* 0x0008620008000100 */
[----:B------:R4:W1:Y:S01]  /*0b50*/  SYNCS.EXCH.64 URZ, [UR4+0x90], UR6 ;  /* 0x0000900604ff75b2 */ /* 0x0008620008000100 */
[----:B------:R4:W1:Y:S01]  /*0b60*/  SYNCS.EXCH.64 URZ, [UR4+0x78], UR8 ;  /* 0x0000780804ff75b2 */ /* 0x0008620008000100 */
[----:B------:R4:W1:Y:S02]  /*0b70*/  SYNCS.EXCH.64 URZ, [UR4+0x98], UR6 ;  /* 0x0000980604ff75b2 */ /* 0x0008640008000100 */
[----:B----4-:R-:W-:Y:S01]  /*0b80*/  NOP ;  /* 0x0000000000007918 */ /* 0x010fe20000000000 */
.L_x_13:
[----:B------:R-:W4:Y:S01]  /*0b90*/  SHFL.IDX PT, R3, R236, RZ, 0x1f ;  /* 0x00001fffec037589 */ /* 0x000f2200000e0000 */
[----:B------:R-:W1:Y:S01]  /*0ba0*/  S2UR UR47, SR_CgaCtaId ;  /* 0x00000000002f79c3 */ /* 0x000e620000008800 */
[----:B------:R-:W-:Y:S01]  /*0bb0*/  NOP ;  /* 0x0000000000007918 */ /* 0x000fe20000000000 */
[----:B----4-:R-:W-:-:S13]  /*0bc0*/  ISETP.NE.AND P0, PT, R3, 0x3, PT ;  /* 0x000000030300780c */ /* 0x010fda0003f05270 */
[----:B-1----:R-:W-:Y:S05]  /*0bd0*/  @P0 BRA `(.L_x_14) ;  /* 0x0000000000340947 */ /* 0x002fea0003800000 */
[----:B--23--:R-:W-:Y:S01]  /*0be0*/  UMOV UR4, 0x400 ;  /* 0x0000040000047882 */ /* 0x00cfe20000000000 */
[----:B------:R-:W-:Y:S01]  /*0bf0*/  UMOV UR6, 0x20 ;  /* 0x0000002000067882 */ /* 0x000fe20000000000 */
[----:B------:R-:W-:Y:S02]  /*0c00*/  ULEA UR4, UR47, UR4, 0x18 ;  /* 0x000000042f047291 */ /* 0x000fe4000f8ec0ff */
[----:B------:R-:W-:-:S04]  /*0c10*/  UIADD3 UR6, UPT, UPT, -UR6, 0x100000, URZ ;  /* 0x0010000006067890 */ /* 0x000fc8000fffe1ff */
[----:B------:R-:W-:Y:S02]  /*0c20*/  USHF.L.U32 UR7, UR6, 0xb, URZ ;  /* 0x0000000b06077899 */ /* 0x000fe400080006ff */
[----:B------:R-:W-:Y:S01]  /*0c30*/  USHF.L.U32 UR6, UR6, 0x1, URZ ;  /* 0x0000000106067899 */ /* 0x000fe200080006ff */
[----:B------:R-:W-:Y:S01]  /*0c40*/  ELECT P0, URZ, PT ;  /* 0x0000000000ff782f */ /* 0x000fe20003800000 */
[----:B------:R-:W1:Y:S10]  /*0c50*/  FENCE.VIEW.ASYNC.S ;  /* 0x00000000000073c6 */ /* 0x000e740000000000 */
[----:B-1----:R1:W4:Y:S01]  /*0c60*/  SYNCS.EXCH.64 URZ, [UR4+0xa0], UR6 ;  /* 0x0000a00604ff75b2 */ /* 0x0023220008000100 */
[----:B------:R1:W2:Y:S01]  /*0c70*/  SYNCS.EXCH.64 URZ, [UR4+0xb0], UR6 ;  /* 0x0000b00604ff75b2 */ /* 0x0002a20008000100 */
[----:B------:R1:W3:Y:S01]  /*0c80*/  SYNCS.EXCH.64 URZ, [UR4+0xa8], UR6 ;  /* 0x0000a80604ff75b2 */ /* 0x0002e20008000100 */
[----:B------:R1:W1:Y:S01]  /*0c90*/  SYNCS.EXCH.64 URZ, [UR4+0xb8], UR6 ;  /* 0x0000b80604ff75b2 */ /* 0x0002620008000100 */
[----:B------:R-:W-:Y:S01]  /*0ca0*/  NOP ;  /* 0x0000000000007918 */ /* 0x000fe20000000000 */
.L_x_14:
[----:B-123--:R-:W1:Y:S01]  /*0cb0*/  LDCU UR4, c[0x0][0x36c] ;  /* 0x00006d80ff0477ac */ /* 0x00ee620008000800 */
[----:B------:R-:W-:Y:S01]  /*0cc0*/  ISETP.NE.OR P3, PT, R0, 0x2, !P3 ;  /* 0x000000020000780c */ /* 0x000fe20005f65670 */
[----:B------:R-:W-:Y:S01]  /*0cd0*/  NOP ;  /* 0x0000000000007918 */ /* 0x000fe20000000000 */
[----:B------:R-:W-:Y:S01]  /*0ce0*/  LOP3.LUT R0, R2, 0x1f, RZ, 0xc0, !PT ;  /* 0x0000001f02007812 */ /* 0x000fe200078ec0ff */
[----:B------:R-:W-:Y:S02]  /*0cf0*/  UISETP.NE.AND UP4, UPT, UR20, URZ, UPT ;  /* 0x000000ff1400728c */ /* 0x000fe4000bf85270 */
[----:B-1----:R-:W-:-:S09]  /*0d00*/  UISETP.EQ.U32.AND UP6, UPT, UR4, 0x1, UPT ;  /* 0x000000010400788c */ /* 0x002fd2000bfc2070 */
[----:B------:R-:W-:Y:S05]  /*0d10*/  BRA.U !UP6, `(.L_x_15) ;  /* 0x000000010e087547 */ /* 0x000fea000b800000 */
[----:B----4-:R-:W-:Y:S01]  /*0d20*/  UCGABAR_ARV ;  /* 0x00000000000079c7 */ /* 0x010fe20008000000 */
[----:B------:R-:W-:Y:S05]  /*0d30*/  BRA `(.L_x_16) ;  /* 0x0000000000047947 */ /* 0x000fea0003800000 */
.L_x_15:
[----:B----4-:R-:W-:Y:S01]  /*0d40*/  NOP ;  /* 0x0000000000007918 */ /* 0x010fe20000000000 */
.L_x_16:
[----:B------:R-:W1:Y:S01]  /*0d50*/  S2UR UR45, SR_CTAID.X ;  /* 0x00000000002d79c3 */ /* 0x000e620000002500 */
[----:B------:R-:W-:-:S05]  /*0d60*/  CS2R.32 R4, SR_CgaSize ;  /* 0x0000000000047805 */ /* 0x000fca0000008a00 */
[----:B------:R-:W-:-:S05]  /*0d70*/  IMAD R4, R4, -0xa0, RZ ;  /* 0xffffff6004047824 */ /* 0x000fca00078e02ff */
[----:B------:R-:W-:-:S14]  /*0d80*/  R2UR UR5, R4 ;  /* 0x00000000040572ca */ /* 0x000fdc00000e0000 */
[----:B------:R-:W2:Y:S01]  /*0d90*/  LDCU UR5, c[0x0][UR5+0x2b0] ;  /* 0x00005600050577ac */ /* 0x000ea20008000800 */
[----:B------:R-:W-:-:S05]  /*0da0*/  CS2R.32 R4, SR_CgaSize ;  /* 0x0000000000047805 */ /* 0x000fca0000008a00 */
[----:B------:R-:W-:-:S05]  /*0db0*/  IMAD R4, R4, -0xa0, RZ ;  /* 0xffffff6004047824 */ /* 0x000fca00078e02ff */
[----:B------:R-:W-:-:S14]  /*0dc0*/  R2UR UR4, R4 ;  /* 0x00000000040472ca */ /* 0x000fdc00000e0000 */
[----:B------:R-:W3:Y:S01]  /*0dd0*/  LDCU UR4, c[0x0][UR4+0x2b4] ;  /* 0x00005680040477ac */ /* 0x000ee20008000800 */
[----:B------:R-:W4:Y:S01]  /*0de0*/  S2UR UR46, SR_CTAID.Y ;  /* 0x00000000002e79c3 */ /* 0x000f220000002600 */
[----:B------:R-:W-:-:S05]  /*0df0*/  CS2R.32 R4, SR_CgaSize ;  /* 0x0000000000047805 */ /* 0x000fca0000008a00 */
[----:B------:R-:W-:-:S05]  /*0e00*/  IMAD R4, R4, -0xa0, RZ ;  /* 0xffffff6004047824 */ /* 0x000fca00078e02ff */
[----:B------:R-:W-:-:S14]  /*0e10*/  R2UR UR57, R4 ;  /* 0x00000000043972ca */ /* 0x000fdc00000e0000 */
[----:B------:R-:W3:Y:S01]  /*0e20*/  LDCU UR57, c[0x0][UR57+0x2a0] ;  /* 0x00005400393977ac */ /* 0x000ee20008000800 */
[----:B------:R-:W-:-:S05]  /*0e30*/  CS2R.32 R4, SR_CgaSize ;  /* 0x0000000000047805 */ /* 0x000fca0000008a00 */
[----:B------:R-:W-:-:S05]  /*0e40*/  IMAD R4, R4, -0xa0, RZ ;  /* 0xffffff6004047824 */ /* 0x000fca00078e02ff */
[----:B------:R-:W-:-:S14]  /*0e50*/  R2UR UR56, R4 ;  /* 0x00000000043872ca */ /* 0x000fdc00000e0000 */
[----:B------:R-:W3:Y:S01]  /*0e60*/  LDCU UR56, c[0x0][UR56+0x2a4] ;  /* 0x00005480383877ac */ /* 0x000ee20008000800 */
[----:B------:R-:W3:Y:S01]  /*0e70*/  LDCU UR21, c[0x0][0xb24] ;  /* 0x00016480ff1577ac */ /* 0x000ee20008000800 */
[----:B------:R-:W3:Y:S01]  /*0e80*/  LDCU UR42, c[0x0][0xb24] ;  /* 0x00016480ff2a77ac */ /* 0x000ee20008000800 */
[----:B-1----:R-:W-:Y:S01]  /*0e90*/  I2FP.F32.U32 R4, UR45 ;  /* 0x0000002d00047c45 */ /* 0x002fe20008201000 */
[----:B------:R-:W1:Y:S04]  /*0ea0*/  LDCU UR23, c[0x0][0xb30] ;  /* 0x00016600ff1777ac */ /* 0x000e680008000800 */
[----:B--2---:R-:W-:Y:S01]  /*0eb0*/  FMUL R4, R4, UR5 ;  /* 0x0000000504047c20 */ /* 0x004fe20008400000 */
[----:B----4-:R-:W-:-:S05]  /*0ec0*/  I2FP.F32.U32 R3, UR46 ;  /* 0x0000002e00037c45 */ /* 0x010fca0008201000 */
[----:B------:R-:W2:Y:S01]  /*0ed0*/  F2I.U32.TRUNC.NTZ R4, R4 ;  /* 0x0000000400047305 */ /* 0x000ea2000020f000 */
[----:B---3--:R-:W-:Y:S01]  /*0ee0*/  FMUL R3, R3, UR4 ;  /* 0x0000000403037c20 */ /* 0x008fe20008400000 */
[----:B------:R-:W-:-:S04]  /*0ef0*/  ULOP3.LUT UR4, UR47, 0x1, URZ, 0xc0, !UPT ;  /* 0x000000012f047892 */ /* 0x000fc8000f8ec0ff */
[----:B------:R-:W-:Y:S02]  /*0f00*/  UISETP.NE.U32.AND UP0, UPT, UR4, 0x1, UPT ;  /* 0x000000010400788c */ /* 0x000fe4000bf05070 */
[----:B------:R-:W3:Y:S02]  /*0f10*/  F2I.U32.TRUNC.NTZ R3, R3 ;  /* 0x0000000300037305 */ /* 0x000ee4000020f000 */
[----:B------:R-:W-:Y:S01]  /*0f20*/  USEL UR4, URZ, 0x3800, UP0 ;  /* 0x00003800ff047887 */ /* 0x000fe20008000000 */
[----:B--2---:R-:W-:Y:S02]  /*0f30*/  R2UR UR6, R4 ;  /* 0x00000000040672ca */ /* 0x004fe400000e0000 */
[----:B---3--:R-:W-:Y:S02]  /*0f40*/  R2UR UR5, R3 ;  /* 0x00000000030572ca */ /* 0x008fe400000e0000 */
[----:B------:R-:W-:-:S09]  /*0f50*/  PRMT R3, RZ, 0x7610, R3 ;  /* 0x00007610ff037816 */ /* 0x000fd20000000003 */
[----:B------:R-:W-:-:S04]  /*0f60*/  UIADD3 UR6, UPT, UPT, -UR6, URZ, URZ ;  /* 0x000000ff06067290 */ /* 0x000fc8000fffe1ff */
[----:B------:R-:W-:Y:S02]  /*0f70*/  UIMAD UR57, UR57, UR6, UR45 ;  /* 0x00000006393972a4 */ /* 0x000fe4000f8e022d */
[----:B------:R-:W-:-:S04]  /*0f80*/  UIADD3 UR5, UPT, UPT, -UR5, URZ, URZ ;  /* 0x000000ff05057290 */ /* 0x000fc8000fffe1ff */
[----:B------:R-:W-:Y:S01]  /*0f90*/  UIMAD UR56, UR56, UR5, UR46 ;  /* 0x00000005383872a4 */ /* 0x000fe2000f8e022e */
[----:B-1----:R-:W-:Y:S11]  /*0fa0*/  BRA.U UP4, `(.L_x_17) ;  /* 0x0000000104247547 */ /* 0x002ff6000b800000 */
[----:B------:R-:W-:-:S04]  /*0fb0*/  UISETP.NE.AND UP0, UPT, UR56, URZ, UPT ;  /* 0x000000ff3800728c */ /* 0x000fc8000bf05270 */
[----:B------:R-:W-:-:S04]  /*0fc0*/  UISETP.EQ.OR UP0, UPT, UR57, URZ, !UP0 ;  /* 0x000000ff3900728c */ /* 0x000fc8000c702670 */
[----:B------:R-:W-:Y:S02]  /*0fd0*/  USEL UR6, URZ, 0x1, !UP0 ;  /* 0x00000001ff067887 */ /* 0x000fe4000c000000 */
[----:B------:R-:W-:-:S04]  /*0fe0*/  UISETP.NE.AND UP0, UPT, UR56, URZ, UPT ;  /* 0x000000ff3800728c */ /* 0x000fc8000bf05270 */
[----:B------:R-:W-:Y:S02]  /*0ff0*/  USEL UR5, URZ, 0x2, UP0 ;  /* 0x00000002ff057887 */ /* 0x000fe40008000000 */
[----:B------:R-:W-:-:S04]  /*1000*/  UISETP.NE.AND UP0, UPT, UR57, 0x1, UPT ;  /* 0x000000013900788c */ /* 0x000fc8000bf05270 */
[----:B------:R-:W-:-:S04]  /*1010*/  USEL UR5, UR5, 0x2, UP0 ;  /* 0x0000000205057887 */ /* 0x000fc80008000000 */
[----:B------:R-:W-:-:S06]  /*1020*/  UIADD3 UR5, UPT, UPT, UR6, UR5, URZ ;  /* 0x0000000506057290 */ /* 0x000fcc000fffe0ff */
[----:B------:R-:W-:-:S07]  /*1030*/  MOV R3, UR5 ;  /* 0x0000000500037c02 */ /* 0x000fce0008000f00 */
.L_x_17:
[----:B------:R-:W1:Y:S01]  /*1040*/  S2UR UR36, SR_CTAID.Z ;  /* 0x00000000002479c3 */ /* 0x000e620000002700 */
[----:B------:R-:W-:-:S09]  /*1050*/  UISETP.GE.AND UP0, UPT, UR21, 0x1, UPT ;  /* 0x000000011500788c */ /* 0x000fd2000bf06270 */
[----:B------:R-:W-:Y:S05]  /*1060*/  BRA.U !UP0, `(.L_x_18) ;  /* 0x0000000108d07547 */ /* 0x000fea000b800000 */
[----:B------:R-:W2:Y:S01]  /*1070*/  LDCU.128 UR12, c[0x0][0xb10] ;  /* 0x00016200ff0c77ac */ /* 0x000ea20008000c00 */
[----:B------:R-:W3:Y:S01]  /*1080*/  LDCU UR22, c[0x0][0xb0c] ;  /* 0x00016180ff1677ac */ /* 0x000ee20008000800 */
[----:B------:R-:W4:Y:S01]  /*1090*/  LDCU UR7, c[0x0][0x370] ;  /* 0x00006e00ff0777ac */ /* 0x000f220008000800 */
[----:B------:R-:W1:Y:S01]  /*10a0*/  LDCU UR8, c[0x0][0x374] ;  /* 0x00006e80ff0877ac */ /* 0x000e620008000800 */
[----:B------:R-:W1:Y:S01]  /*10b0*/  LDCU UR9, c[0x0][0xb20] ;  /* 0x00016400ff0977ac */ /* 0x000e620008000800 */
[----:B--2---:R-:W-:Y:S02]  /*10c0*/  UIMAD.WIDE.U32 UR10, UR45, UR12, URZ ;  /* 0x0000000c2d0a72a5 */ /* 0x004fe4000f8e00ff */
[----:B---3--:R-:W-:Y:S02]  /*10d0*/  UISETP.NE.AND UP0, UPT, UR22, 0x1, UPT ;  /* 0x000000011600788c */ /* 0x008fe4000bf05270 */
[----:B------:R-:W-:Y:S02]  /*10e0*/  UIMAD.WIDE.U32 UR16, UR46, UR15, URZ ;  /* 0x0000000f2e1072a5 */ /* 0x000fe4000f8e00ff */
[----:B----4-:R-:W-:Y:S01]  /*10f0*/  UIMAD.WIDE.U32 UR18, UR7, UR12, URZ ;  /* 0x0000000c071272a5 */ /* 0x010fe2000f8e00ff */
[----:B------:R-:W-:Y:S01]  /*1100*/  UMOV UR6, UR11 ;  /* 0x0000000b00067c82 */ /* 0x000fe20008000000 */
[----:B------:R-:W-:-:S02]  /*1110*/  UISETP.NE.AND UP1, UPT, UR21, 0x1, UPT ;  /* 0x000000011500788c */ /* 0x000fc4000bf25270 */
[----:B------:R-:W-:Y:S01]  /*1120*/  USHF.R.U32.HI UR6, URZ, UR13, UR6 ;  /* 0x0000000dff067299 */ /* 0x000fe20008011606 */
[----:B------:R-:W2:Y:S02]  /*1130*/  LDCU.64 UR10, c[0x0][0xb28] ;  /* 0x00016500ff0a77ac */ /* 0x000ea40008000a00 */
[----:B------:R-:W-:Y:S01]  /*1140*/  UMOV UR18, UR19 ;  /* 0x0000001300127c82 */ /* 0x000fe20008000000 */
[----:B------:R-:W-:Y:S02]  /*1150*/  USEL UR6, UR45, UR6, !UP0 ;  /* 0x000000062d067287 */ /* 0x000fe4000c000000 */
[----:B------:R-:W-:Y:S02]  /*1160*/  @UP0 USHF.R.U32.HI UR7, URZ, UR13, UR18 ;  /* 0x0000000dff070299 */ /* 0x000fe40008011612 */
[----:B------:R-:W-:Y:S02]  /*1170*/  UISETP.NE.AND UP0, UPT, UR14, 0x1, UPT ;  /* 0x000000010e00788c */ /* 0x000fe4000bf05270 */
[----:B-1----:R-:W-:Y:S01]  /*1180*/  UIMAD.WIDE.U32 UR12, UR8, UR15, URZ ;  /* 0x0000000f080c72a5 */ /* 0x002fe2000f8e00ff */
[----:B------:R-:W-:-:S02]  /*1190*/  UMOV UR5, UR17 ;  /* 0x0000001100057c82 */ /* 0x000fc40008000000 */
[----:B------:R-:W-:-:S04]  /*11a0*/  USHF.R.U32.HI UR5, URZ, UR9, UR5 ;  /* 0x00000009ff057299 */ /* 0x000fc80008011605 */
[----:B------:R-:W-:Y:S01]  /*11b0*/  UMOV UR12, UR13 ;  /* 0x0000000d000c7c82 */ /* 0x000fe20008000000 */
[----:B--2---:R-:W-:Y:S02]  /*11c0*/  UIMAD.WIDE.U32 UR16, UR7, UR10, URZ ;  /* 0x0000000a071072a5 */ /* 0x004fe4000f8e00ff */
[----:B------:R-:W-:Y:S02]  /*11d0*/  @UP0 USHF.R.U32.HI UR8, URZ, UR9, UR12 ;  /* 0x00000009ff080299 */ /* 0x000fe4000801160c */
[----:B------:R-:W-:Y:S02]  /*11e0*/  USEL UR5, UR46, UR5, !UP0 ;  /* 0x000000052e057287 */ /* 0x000fe4000c000000 */
[----:B------:R-:W-:Y:S01]  /*11f0*/  UIMAD.WIDE.U32 UR12, UR8, UR10, URZ ;  /* 0x0000000a080c72a5 */ /* 0x000fe2000f8e00ff */
[----:B------:R-:W-:Y:S02]  /*1200*/  UMOV UR16, UR17 ;  /* 0x0000001100107c82 */ /* 0x000fe40008000000 */
[----:B------:R-:W-:-:S04]  /*1210*/  @UP1 USHF.R.U32.HI UR7, URZ, UR11, UR16 ;  /* 0x0000000bff071299 */ /* 0x000fc80008011610 */
[----:B------:R-:W-:Y:S01]  /*1220*/  UMOV UR12, UR13 ;  /* 0x0000000d000c7c82 */ /* 0x000fe20008000000 */
[----:B------:R-:W-:Y:S02]  /*1230*/  UIMAD UR9, UR7, UR21, URZ ;  /* 0x00000015070972a4 */ /* 0x000fe4000f8e02ff */
[----:B------:R-:W-:Y:S02]  /*1240*/  @UP1 USHF.R.U32.HI UR8, URZ, UR11, UR12 ;  /* 0x0000000bff081299 */ /* 0x000fe4000801160c */
[----:B------:R-:W-:Y:S02]  /*1250*/  UIMAD.WIDE.U32 UR12, UR5, UR10, URZ ;  /* 0x0000000a050c72a5 */ /* 0x000fe4000f8e00ff */
[----:B------:R-:W-:Y:S02]  /*1260*/  UIMAD UR8, UR8, UR21, URZ ;  /* 0x00000015080872a4 */ /* 0x000fe4000f8e02ff */
[----:B------:R-:W-:Y:S02]  /*1270*/  UIADD3 UR12, UPT, UPT, -UR6, URZ, URZ ;  /* 0x000000ff060c7290 */ /* 0x000fe4000fffe1ff */
[----:B------:R-:W-:-:S02]  /*1280*/  UISETP.GE.AND UP0, UPT, UR5, UR8, UPT ;  /* 0x000000080500728c */ /* 0x000fc4000bf06270 */
[----:B------:R-:W-:Y:S02]  /*1290*/  UIMAD UR45, UR22, UR12, UR45 ;  /* 0x0000000c162d72a4 */ /* 0x000fe4000f8e022d */
[----:B------:R-:W-:Y:S02]  /*12a0*/  UISETP.GE.OR UP0, UPT, UR6, UR9, UP0 ;  /* 0x000000090600728c */ /* 0x000fe40008706670 */
[----:B------:R-:W-:-:S03]  /*12b0*/  UIMAD.WIDE.U32 UR8, UR6, UR10, URZ ;  /* 0x0000000a060872a5 */ /* 0x000fc6000f8e00ff */
[----:B------:R-:W-:Y:S02]  /*12c0*/  UMOV UR10, UR13 ;  /* 0x0000000d000a7c82 */ /* 0x000fe40008000000 */
[----:B------:R-:W-:-:S04]  /*12d0*/  USHF.R.U32.HI UR10, URZ, UR11, UR10 ;  /* 0x0000000bff0a7299 */ /* 0x000fc8000801160a */
[----:B------:R-:W-:Y:S02]  /*12e0*/  USEL UR8, UR5, UR10, !UP1 ;  /* 0x0000000a05087287 */ /* 0x000fe4000c800000 */
[----:B------:R-:W-:Y:S02]  /*12f0*/  @!UP0 USHF.R.U32.HI UR9, URZ, UR11, UR9 ;  /* 0x0000000bff098299 */ /* 0x000fe40008011609 */
[----:B------:R-:W-:Y:S02]  /*1300*/  UIADD3 UR10, UPT, UPT, -UR8, URZ, URZ ;  /* 0x000000ff080a7290 */ /* 0x000fe4000fffe1ff */
[----:B------:R-:W-:Y:S02]  /*1310*/  @!UP0 USEL UR9, UR6, UR9, !UP1 ;  /* 0x0000000906098287 */ /* 0x000fe4000c800000 */
[----:B------:R-:W-:Y:S02]  /*1320*/  UIMAD UR10, UR21, UR10, UR5 ;  /* 0x0000000a150a72a4 */ /* 0x000fe4000f8e0205 */
[----:B------:R-:W-:-:S02]  /*1330*/  UIADD3 UR11, UPT, UPT, -UR5, URZ, URZ ;  /* 0x000000ff050b7290 */ /* 0x000fc4000fffe1ff */
[----:B------:R-:W-:Y:S02]  /*1340*/  @!UP0 UIMAD UR7, UR10, UR7, UR9 ;  /* 0x000000070a0782a4 */ /* 0x000fe4000f8e0209 */
[----:B------:R-:W-:Y:S02]  /*1350*/  @!UP0 UIADD3 UR8, UPT, UPT, UR8, -UR9, URZ ;  /* 0x8000000908088290 */ /* 0x000fe4000fffe0ff */
[----:B------:R-:W-:Y:S02]  /*1360*/  UIMAD UR11, UR14, UR11, UR46 ;  /* 0x0000000b0e0b72a4 */ /* 0x000fe4000f8e022e */
[----:B------:R-:W-:-:S03]  /*1370*/  @!UP0 UIMAD UR5, UR8, UR21, UR6 ;  /* 0x00000015080582a4 */ /* 0x000fc6000f8e0206 */
[----:B------:R-:W-:Y:S01]  /*1380*/  @!UP0 UMOV UR6, UR7 ;  /* 0x0000000700068c82 */ /* 0x000fe20008000000 */
[----:B------:R-:W-:Y:S02]  /*1390*/  UIMAD UR46, UR5, UR14, UR11 ;  /* 0x0000000e052e72a4 */ /* 0x000fe4000f8e020b */
[----:B------:R-:W-:-:S12]  /*13a0*/  UIMAD UR45, UR6, UR22, UR45 ;  /* 0x00000016062d72a4 */ /* 0x000fd8000f8e022d */
.L_x_18:
[----:B------:R-:W-:-:S09]  /*13b0*/  UISETP.NE.AND UP0, UPT, UR23, 0x1, UPT ;  /* 0x000000011700788c */ /* 0x000fd2000bf05270 */
[----:B------:R-:W-:Y:S05]  /*13c0*/  BRA.U UP0, `(.L_x_19) ;  /* 0x0000000100447547 */ /* 0x000fea000b800000 */
[----:B------:R-:W2:Y:S01]  /*13d0*/  LDCU.128 UR12, c[0x0][0xb10] ;  /* 0x00016200ff0c77ac */ /* 0x000ea20008000c00 */
[----:B------:R-:W3:Y:S01]  /*13e0*/  LDCU UR10, c[0x0][0xb0c] ;  /* 0x00016180ff0a77ac */ /* 0x000ee20008000800 */
[----:B------:R-:W4:Y:S01]  /*13f0*/  LDCU UR11, c[0x0][0xb20] ;  /* 0x00016400ff0b77ac */ /* 0x000f220008000800 */
[----:B--2---:R-:W-:Y:S02]  /*1400*/  UIMAD.WIDE.U32 UR6, UR45, UR12, URZ ;  /* 0x0000000c2d0672a5 */ /* 0x004fe4000f8e00ff */
[----:B------:R-:W-:Y:S02]  /*1410*/  UIMAD.WIDE.U32 UR8, UR46, UR15, URZ ;  /* 0x0000000f2e0872a5 */ /* 0x000fe4000f8e00ff */
[----:B---3--:R-:W-:-:S03]  /*1420*/  UISETP.NE.AND UP0, UPT, UR10, 0x1, UPT ;  /* 0x000000010a00788c */ /* 0x008fc6000bf05270 */
[----:B------:R-:W-:Y:S02]  /*1430*/  UMOV UR6, UR7 ;  /* 0x0000000700067c82 */ /* 0x000fe40008000000 */
[----:B------:R-:W-:Y:S01]  /*1440*/  USHF.R.U32.HI UR6, URZ, UR13, UR6 ;  /* 0x0000000dff067299 */ /* 0x000fe20008011606 */
[----:B------:R-:W-:-:S03]  /*1450*/  UMOV UR5, UR9 ;  /* 0x0000000900057c82 */ /* 0x000fc60008000000 */
[----:B------:R-:W-:Y:S02]  /*1460*/  USEL UR6, UR45, UR6, !UP0 ;  /* 0x000000062d067287 */ /* 0x000fe4000c000000 */
[----:B------:R-:W-:Y:S02]  /*1470*/  UISETP.NE.AND UP0, UPT, UR14, 0x1, UPT ;  /* 0x000000010e00788c */ /* 0x000fe4000bf05270 */
[----:B----4-:R-:W-:-:S04]  /*1480*/  USHF.R.U32.HI UR5, URZ, UR11, UR5 ;  /* 0x0000000bff057299 */ /* 0x010fc80008011605 */
[----:B------:R-:W-:-:S04]  /*1490*/  USEL UR5, UR46, UR5, !UP0 ;  /* 0x000000052e057287 */ /* 0x000fc8000c000000 */
[----:B------:R-:W-:Y:S02]  /*14a0*/  UIADD3 UR7, UPT, UPT, UR6, -UR5, URZ ;  /* 0x8000000506077290 */ /* 0x000fe4000fffe0ff */
[----:B------:R-:W-:Y:S02]  /*14b0*/  UIADD3 UR5, UPT, UPT, -UR6, UR5, URZ ;  /* 0x0000000506057290 */ /* 0x000fe4000fffe1ff */
[----:B------:R-:W-:Y:S02]  /*14c0*/  UIMAD UR46, UR7, UR14, UR46 ;  /* 0x0000000e072e72a4 */ /* 0x000fe4000f8e022e */
[----:B------:R-:W-:-:S12]  /*14d0*/  UIMAD UR45, UR5, UR10, UR45 ;  /* 0x0000000a052d72a4 */ /* 0x000fd8000f8e022d */
.L_x_19:
[----:B------:R-:W-:Y:S01]  /*14e0*/  UISETP.NE.AND UP0, UPT, UR20, 0x2, UPT ;  /* 0x000000021400788c */ /* 0x000fe2000bf05270 */
[----:B------:R-:W-:Y:S09]  /*14f0*/  BRA.U !UP6, `(.L_x_20) ;  /* 0x000000010e0c7547 */ /* 0x000ff2000b800000 */
[----:B------:R-:W-:Y:S01]  /*1500*/  UCGABAR_WAIT ;  /* 0x0000000000007dc7 */ /* 0x000fe20008000000 */
[----:B------:R-:W-:Y:S01]  /*1510*/  CCTL.IVALL ;  /* 0x00000000ff00798f */ /* 0x000fe20002000000 */
[----:B------:R-:W-:Y:S05]  /*1520*/  BRA `(.L_x_21) ;  /* 0x0000000000047947 */ /* 0x000fea0003800000 */
.L_x_20:
[----:B------:R-:W-:Y:S06]  /*1530*/  BAR.SYNC.DEFER_BLOCKING 0x0 ;  /* 0x0000000000007b1d */ /* 0x000fec0000010000 */
.L_x_21:
[----:B------:R-:W-:Y:S05]  /*1540*/  BRA.U UP0, `(.L_x_22) ;  /* 0x0000001100d87547 */ /* 0x000fea000b800000 */
[----:B------:R-:W2:Y:S01]  /*1550*/  LDCU UR7, c[0x0][0x38c] ;  /* 0x00007180ff0777ac */ /* 0x000ea20008000800 */
[----:B------:R-:W-:Y:S01]  /*1560*/  PLOP3.LUT P1, PT, PT, PT, UP3, 0x80, 0x8 ;  /* 0x000000000008781c */ /* 0x000fe20003f2f038 */
[----:B------:R-:W-:Y:S01]  /*1570*/  IMAD.MOV.U32 R12, RZ, RZ, 0x1 ;  /* 0x00000001ff0c7424 */ /* 0x000fe200078e00ff */
[----:B------:R-:W-:Y:S01]  /*1580*/  ISETP.EQ.OR P2, PT, R0, RZ, P3 ;  /* 0x000000ff0000720c */ /* 0x000fe20001f42670 */
[----:B------:R-:W-:Y:S01]  /*1590*/  UISETP.NE.AND UP1, UPT, UR20, URZ, UPT ;  /* 0x000000ff1400728c */ /* 0x000fe2000bf25270 */
[----:B------:R-:W-:Y:S01]  /*15a0*/  PLOP3.LUT P1, PT, P1, PT, PT, 0x8, 0x80 ;  /* 0x000000000080781c */ /* 0x000fe20000f2e170 */
[----:B------:R-:W-:Y:S01]  /*15b0*/  USEL UR31, URZ, 0x1, UP5 ;  /* 0x00000001ff1f7887 */ /* 0x000fe2000a800000 */
[----:B------:R-:W-:Y:S01]  /*15c0*/  CS2R R10, SRZ ;  /* 0x00000000000a7805 */ /* 0x000fe2000001ff00 */
[----:B------:R-:W-:Y:S01]  /*15d0*/  IMAD.MOV.U32 R9, RZ, RZ, RZ ;  /* 0x000000ffff097224 */ /* 0x000fe200078e00ff */
[----:B------:R-:W3:Y:S01]  /*15e0*/  LDCU UR49, c[0x0][0x370] ;  /* 0x00006e00ff3177ac */ /* 0x000ee20008000800 */
[----:B------:R-:W-:Y:S01]  /*15f0*/  IMAD.MOV.U32 R8, RZ, RZ, 0x1 ;  /* 0x00000001ff087424 */ /* 0x000fe200078e00ff */
[----:B------:R-:W4:Y:S01]  /*1600*/  LDCU.64 UR40, c[0x0][0x348] ;  /* 0x00006900ff2877ac */ /* 0x000f220008000a00 */
[----:B------:R-:W-:-:S02]  /*1610*/  USHF.R.U32.HI UR53, URZ, 0x7, UR4 ;  /* 0x00000007ff357899 */ /* 0x000fc40008011604 */
[----:B--2---:R-:W-:Y:S02]  /*1620*/  UIADD3 UR6, UPT, UPT, UR7, 0xff, URZ ;  /* 0x000000ff07067890 */ /* 0x004fe4000fffe0ff */
[----:B------:R-:W-:Y:S02]  /*1630*/  UIADD3 UR54, UPT, UPT, UR7, 0x1fe, URZ ;  /* 0x000001fe07367890 */ /* 0x000fe4000fffe0ff */
[----:B------:R-:W-:Y:S01]  /*1640*/  USHF.R.S32.HI UR5, URZ, 0x1f, UR6 ;  /* 0x0000001fff057899 */ /* 0x000fe20008011406 */
[----:B------:R-:W2:Y:S03]  /*1650*/  LDCU UR48, c[0x0][0x374] ;  /* 0x00006e80ff3077ac */ /* 0x000ea60008000800 */
[----:B------:R-:W-:Y:S02]  /*1660*/  ULEA.HI UR5, UR5, UR6, URZ, 0x8 ;  /* 0x0000000605057291 */ /* 0x000fe4000f8f40ff */
[----:B------:R-:W-:-:S02]  /*1670*/  USEL UR31, UR31, 0x2, UP1 ;  /* 0x000000021f1f7887 */ /* 0x000fc40008800000 */
[----:B------:R-:W-:Y:S02]  /*1680*/  USHF.R.S32.HI UR51, URZ, 0x8, UR5 ;  /* 0x00000008ff337899 */ /* 0x000fe40008011405 */
[----:B------:R-:W-:Y:S02]  /*1690*/  UIADD3 UR5, UPT, UPT, UR7, -0x1, URZ ;  /* 0xffffffff07057890 */ /* 0x000fe4000fffe0ff */
[----:B------:R-:W-:Y:S02]  /*16a0*/  UISETP.LT.U32.AND UP0, UPT, UR51, 0x2, UPT ;  /* 0x000000023300788c */ /* 0x000fe4000bf01070 */
[----:B------:R-:W-:Y:S02]  /*16b0*/  UISETP.GE.U32.AND UP2, UPT, UR5, -0x1ff, UPT ;  /* 0xfffffe010500788c */ /* 0x000fe4000bf46070 */
[----:B------:R-:W-:Y:S01]  /*16c0*/  USEL UR50, UR51, 0x2, UP0 ;  /* 0x0000000233327887 */ /* 0x000fe20008000000 */
[----:B------:R-:W-:-:S03]  /*16d0*/  UMOV UR29, URZ ;  /* 0x000000ff001d7c82 */ /* 0x000fc60008000000 */
[----:B------:R-:W-:Y:S02]  /*16e0*/  UIADD3 UR30, UPT, UPT, UR50, -0x1, URZ ;  /* 0xffffffff321e7890 */ /* 0x000fe4000fffe0ff */
[----:B------:R-:W-:-:S03]  /*16f0*/  UIADD3 UR52, UPT, UPT, UR51, -UR50, URZ ;  /* 0x8000003233347290 */ /* 0x000fc6000fffe0ff */
[----:B------:R-:W-:-:S04]  /*1700*/  @UP2 UIADD3 UR30, UPT, UPT, UR50, URZ, URZ ;  /* 0x000000ff321e2290 */ /* 0x000fc8000fffe0ff */
[----:B--234-:R-:W-:-:S12]  /*1710*/  UIADD3 UR30, UPT, UPT, UR30, 0x1, URZ ;  /* 0x000000011e1e7890 */ /* 0x01cfd8000fffe0ff */
.L_x_42:
[----:B------:R-:W-:Y:S01]  /*1720*/  UISETP.NE.AND UP0, UPT, UR47, URZ, UPT ;  /* 0x000000ff2f00728c */ /* 0x000fe2000bf05270 */
[----:B------:R-:W2:Y:S08]  /*1730*/  S2UR UR47, SR_CgaCtaId ;  /* 0x00000000002f79c3 */ /* 0x000eb00000008800 */
[----:B-1----:R-:W-:Y:S05]  /*1740*/  BRA.U UP0, `(.L_x_23) ;  /* 0x0000000100347547 */ /* 0x002fea000b800000 */
[----:B------:R-:W3:Y:S01]  /*1750*/  S2R R0, SR_CgaCtaId ;  /* 0x0000000000007919 */ /* 0x000ee20000008800 */
[----:B------:R-:W-:Y:S02]  /*1760*/  MOV R3, 0x400 ;  /* 0x0000040000037802 */ /* 0x000fe40000000f00 */
[----:B------:R-:W-:Y:S02]  /*1770*/  SHF.L.U32 R2, R8, 0x1f, RZ ;  /* 0x0000001f08027819 */ /* 0x000fe400000006ff */
[----:B---3--:R-:W-:-:S05]  /*1780*/  LEA R0, R0, R3, 0x18 ;  /* 0x0000000300007211 */ /* 0x008fca00078ec0ff */
[----:B------:R-:W-:-:S04]  /*1790*/  IMAD R3, R9, 0x8, R0 ;  /* 0x0000000809037824 */ /* 0x000fc800078e0200 */
[----:B------:R-:W3:Y:S02]  /*17a0*/  SYNCS.PHASECHK.TRANS64.TRYWAIT P0, [R3+URZ+0xb0], R2 ;  /* 0x0000b002030075a7 */ /* 0x000ee400080011ff */
[----:B---3--:R-:W-:Y:S05]  /*17b0*/  @!P0 BRA `(.L_x_24) ;  /* 0x0000007400408947 */ /* 0x008fea0003800000 */
.L_x_105:
[----:B------:R-:W-:Y:S01]  /*17c0*/  VIADD R9, R9, 0x1 ;  /* 0x0000000109097836 */ /* 0x000fe20000000000 */
[----:B------:R3:W-:Y:S04]  /*17d0*/  SYNCS.ARRIVE.TRANS64.A1T0 RZ, [R3+URZ+0xa0], RZ ;  /* 0x0000a0ff03ff79a7 */ /* 0x0007e800081000ff */
[----:B------:R-:W-:-:S04]  /*17e0*/  ISETP.NE.AND P0, PT, R9, 0x2, PT ;  /* 0x000000020900780c */ /* 0x000fc80003f05270 */
[----:B------:R-:W-:Y:S02]  /*17f0*/  SEL R9, R9, RZ, P0 ;  /* 0x000000ff09097207 */ /* 0x000fe40000000000 */
[----:B---3--:R-:W-:-:S04]  /*1800*/  SEL R3, RZ, 0x1, P0 ;  /* 0x00000001ff037807 */ /* 0x008fc80000000000 */
[----:B------:R-:W-:-:S07]  /*1810*/  LOP3.LUT R8, R8, R3, RZ, 0x3c, !PT ;  /* 0x0000000308087212 */ /* 0x000fce00078e3cff */
.L_x_23:
[----:B------:R-:W-:Y:S01]  /*1820*/  UMOV UR13, 0x400 ;  /* 0x00000400000d7882 */ /* 0x000fe20000000000 */
[----:B------:R-:W-:Y:S01]  /*1830*/  SHF.L.U32 R0, R12, 0x1f, RZ ;  /* 0x0000001f0c007819 */ /* 0x000fe200000006ff */
[----:B--2---:R-:W-:Y:S02]  /*1840*/  ULEA UR13, UR47, UR13, 0x18 ;  /* 0x0000000d2f0d7291 */ /* 0x004fe4000f8ec0ff */
[----:B------:R-:W-:Y:S02]  /*1850*/  UISETP.GE.U32.AND UP0, UPT, UR54, 0x1ff, UPT ;  /* 0x000001ff3600788c */ /* 0x000fe4000bf06070 */
[----:B------:R-:W-:Y:S02]  /*1860*/  ULEA UR5, UR29, UR13, 0x3 ;  /* 0x0000000d1d057291 */ /* 0x000fe4000f8e18ff */
[----:B------:R-:W-:Y:S02]  /*1870*/  USHF.L.U32 UR35, UR45, 0x6, URZ ;  /* 0x000000062d237899 */ /* 0x000fe400080006ff */
[----:B------:R-:W-:Y:S01]  /*1880*/  UIMAD UR19, UR46, 0xe0, UR53 ;  /* 0x000000e02e1378a4 */ /* 0x000fe2000f8e0235 */
[----:B------:R-:W-:-:S04]  /*1890*/  UMOV UR14, URZ ;  /* 0x000000ff000e7c82 */ /* 0x000fc80008000000 */
[----:B------:R2:W3:Y:S01]  /*18a0*/  SYNCS.PHASECHK.TRANS64.TRYWAIT P0, [UR5+0x10], R0 ;  /* 0x00001000ff0075a7 */ /* 0x0004e20008001105 */
[----:B------:R-:W-:Y:S06]  /*18b0*/  BRA.U !UP0, `(.L_x_25) ;  /* 0x0000000108f07547 */ /* 0x000fec000b800000 */
[----:B------:R-:W-:Y:S01]  /*18c0*/  UMOV UR21, URZ ;  /* 0x000000ff00157c82 */ /* 0x000fe20008000000 */
[----:B------:R-:W-:-:S05]  /*18d0*/  UMOV UR6, UR29 ;  /* 0x0000001d00067c82 */ /* 0x000fca0008000000 */
.L_x_31:
[----:B------:R-:W-:Y:S01]  /*18e0*/  @!P3 MOV R2, 0x12000 ;  /* 0x000120000002b802 */ /* 0x000fe20000000f00 */
[----:B------:R-:W-:Y:S01]  /*18f0*/  ULEA UR33, UR6, UR13, 0x3 ;  /* 0x0000000d06217291 */ /* 0x000fe2000f8e18ff */
[----:B-1-3--:R-:W-:Y:S11]  /*1900*/  @P0 BRA `(.L_x_26) ;  /* 0x00000000000c0947 */ /* 0x00aff60003800000 */
[----:B------:R-:W-:Y:S04]  /*1910*/  SHF.L.U32 R3, R12, 0x1f, RZ ;  /* 0x0000001f0c037819 */ /* 0x000fe800000006ff */
[----:B------:R-:W3:Y:S02]  /*1920*/  SYNCS.PHASECHK.TRANS64.TRYWAIT P0, [UR33+0x10], R3 ;  /* 0x00001003ff0075a7 */ /* 0x000ee40008001121 */
[----:B---3--:R-:W-:Y:S05]  /*1930*/  @!P0 BRA `(.L_x_27) ;  /* 0x0000007000f48947 */ /* 0x008fea0003800000 */
.L_x_26:
[----:B------:R3:W-:Y:S01]  /*1940*/  @!P3 SYNCS.ARRIVE.TRANS64 RZ, [UR33], R2 ;  /* 0x00000002ffffb9a7 */ /* 0x0007e20008000021 */
[----:B------:R-:W-:Y:S04]  /*1950*/  ULOP3.LUT UR5, UR31, 0x2, URZ, 0xfc, !UPT ;  /* 0x000000021f057892 */ /* 0x000fe8000f8efcff */
[----:B------:R-:W-:Y:S09]  /*1960*/  UISETP.NE.AND UP0, UPT, UR5, 0x2, UPT ;  /* 0x000000020500788c */ /* 0x000ff2000bf05270 */
[----:B------:R-:W-:Y:S05]  /*1970*/  BRA.U UP0, `(.L_x_28) ;  /* 0x0000000100047547 */ /* 0x000fea000b800000 */
[----:B-1----:R-:W-:Y:S05]  /*1980*/  BPT.TRAP 0x1 ;  /* 0x000000040000795c */ /* 0x002fea0000300000 */
.L_x_28:
[----:B------:R-:W-:Y:S04]  /*1990*/  BSSY.RECONVERGENT B0, `(.L_x_29) ;  /* 0x0000003000007945 */ /* 0x000fe80003800200 */
[----:B------:R-:W-:Y:S05]  /*19a0*/  @P2 BRA `(.L_x_30) ;  /* 0x0000000000042947 */ /* 0x000fea0003800000 */
[----:B-1----:R-:W-:Y:S05]  /*19b0*/  BPT.TRAP 0x1 ;  /* 0x000000040000795c */ /* 0x002fea0000300000 */
.L_x_30:
[----:B-1----:R-:W-:Y:S05]  /*19c0*/  BSYNC.RECONVERGENT B0 ;  /* 0x0000000000007941 */ /* 0x002fea0003800200 */
.L_x_29:
[----:B------:R-:W-:Y:S02]  /*19d0*/  UIADD3 UR5, UPT, UPT, UR6, 0x1, URZ ;  /* 0x0000000106057890 */ /* 0x000fe4000fffe0ff */
[----:B------:R-:W-:Y:S02]  /*19e0*/  UIADD3 UR14, UP1, UPT, UR40, 0x80, URZ ;  /* 0x00000080280e7890 */ /* 0x000fe4000ff3e0ff */
[----:B------:R-:W-:Y:S02]  /*19f0*/  UISETP.NE.AND UP0, UPT, UR5, 0x2, UPT ;  /* 0x000000020500788c */ /* 0x000fe4000bf05270 */
[----:B------:R-:W-:Y:S02]  /*1a00*/  ULEA UR24, UR6, UR13, 0xe ;  /* 0x0000000d06187291 */ /* 0x000fe4000f8e70ff */
[----:B------:R-:W-:Y:S02]  /*1a10*/  USEL UR7, URZ, 0x1, UP0 ;  /* 0x00000001ff077887 */ /* 0x000fe40008000000 */
[----:B------:R-:W-:Y:S02]  /*1a20*/  USEL UR29, UR5, URZ, UP0 ;  /* 0x000000ff051d7287 */ /* 0x000fe40008000000 */
[----:B------:R-:W-:Y:S02]  /*1a30*/  USHF.L.U32 UR34, UR21, 0x8, URZ ;  /* 0x0000000815227899 */ /* 0x000fe400080006ff */
[----:B------:R-:W-:Y:S01]  /*1a40*/  ULEA UR5, UR29, UR13, 0x3 ;  /* 0x0000000d1d057291 */ /* 0x000fe2000f8e18ff */
[----:B------:R-:W-:Y:S01]  /*1a50*/  LOP3.LUT R12, R12, UR7, RZ, 0x3c, !PT ;  /* 0x000000070c0c7c12 */ /* 0x000fe2000f8e3cff */
[----:B------:R-:W-:Y:S02]  /*1a60*/  UIADD3.X UR15, UPT, UPT, URZ, UR41, URZ, UP1, !UPT ;  /* 0x00000029ff0f7290 */ /* 0x000fe40008ffe4ff */
[----:B------:R-:W-:Y:S01]  /*1a70*/  UIADD3 UR32, UPT, UPT, UR24, 0x7200, URZ ;  /* 0x0000720018207890 */ /* 0x000fe2000fffe0ff */
[----:B--2---:R-:W-:Y:S01]  /*1a80*/  SHF.L.U32 R0, R12, 0x1f, RZ ;  /* 0x0000001f0c007819 */ /* 0x004fe200000006ff */
[----:B------:R-:W-:Y:S02]  /*1a90*/  UIADD3 UR26, UPT, UPT, UR34, 0x80, URZ ;  /* 0x00000080221a7890 */ /* 0x000fe4000fffe0ff */
[----:B------:R-:W-:Y:S01]  /*1aa0*/  UIADD3 UR24, UPT, UPT, UR24, 0x9200, URZ ;  /* 0x0000920018187890 */ /* 0x000fe2000fffe0ff */
[----:B------:R4:W1:Y:S01]  /*1ab0*/  SYNCS.PHASECHK.TRANS64.TRYWAIT P0, [UR5+0x10], R0 ;  /* 0x00001000ff0075a7 */ /* 0x0008620008001105 */
[----:B------:R-:W-:Y:S01]  /*1ac0*/  UIMAD UR5, UR6, 0xe000, UR4 ;  /* 0x0000e000060578a4 */ /* 0x000fe2000f8e0204 */
[----:B------:R-:W-:Y:S02]  /*1ad0*/  UMOV UR7, 0x10000000 ;  /* 0x1000000000077882 */ /* 0x000fe40000000000 */
[----:B------:R-:W-:Y:S01]  /*1ae0*/  UMOV UR6, 0x0 ;  /* 0x0000000000067882 */ /* 0x000fe20000000000 */
[----:B------:R-:W-:Y:S01]  /*1af0*/  UIADD3 UR22, UP0, UPT, UR40, 0x180, URZ ;  /* 0x0000018028167890 */ /* 0x000fe2000ff1e0ff */
[----:B------:R-:W-:Y:S01]  /*1b00*/  UTMALDG.3D [UR32], [UR14], desc[UR6] ;  /* 0x000006200e0075b4 */ /* 0x000fe20008011000 */
[----:B------:R-:W-:Y:S01]  /*1b10*/  UIADD3 UR5, UPT, UPT, UR13, UR5, URZ ;  /* 0x000000050d057290 */ /* 0x000fe2000fffe0ff */
[----:B------:R-:W-:Y:S01]  /*1b20*/  UMOV UR25, UR33 ;  /* 0x0000002100197c82 */ /* 0x000fe20008000000 */
[----:B------:R-:W-:Y:S01]  /*1b30*/  UMOV UR27, UR35 ;  /* 0x00000023001b7c82 */ /* 0x000fe20008000000 */
[----:B------:R-:W-:Y:S01]  /*1b40*/  UMOV UR28, UR36 ;  /* 0x00000024001c7c82 */ /* 0x000fe20008000000 */
[----:B------:R-:W-:Y:S01]  /*1b50*/  UIADD3.X UR23, UPT, UPT, URZ, UR41, URZ, UP0, !UPT ;  /* 0x00000029ff177290 */ /* 0x000fe200087fe4ff */
[----:B------:R2:W-:Y:S01]  /*1b60*/  UTMALDG.3D [UR24], [UR14], desc[UR6] ;  /* 0x000006180e0075b4 */ /* 0x0005e20008011000 */
[----:B------:R-:W-:Y:S02]  /*1b70*/  UIADD3 UR16, UPT, UPT, UR5, 0xf200, URZ ;  /* 0x0000f20005107890 */ /* 0x000fe4000fffe0ff */
[----:B------:R-:W-:Y:S01]  /*1b80*/  UIADD3 UR8, UPT, UPT, UR5, 0x16200, URZ ;  /* 0x0001620005087890 */ /* 0x000fe2000fffe0ff */
[----:B------:R-:W-:Y:S01]  /*1b90*/  UMOV UR37, 0x30000 ;  /* 0x0003000000257882 */ /* 0x000fe20000000000 */
[----:B------:R-:W-:Y:S01]  /*1ba0*/  UMOV UR17, UR33 ;  /* 0x0000002100117c82 */ /* 0x000fe20008000000 */
[----:B------:R-:W-:Y:S01]  /*1bb0*/  UMOV UR20, UR36 ;  /* 0x0000002400147c82 */ /* 0x000fe20008000000 */
[----:B------:R-:W-:Y:S01]  /*1bc0*/  UMOV UR18, UR34 ;  /* 0x0000002200127c82 */ /* 0x000fe20008000000 */
[----:B------:R-:W-:Y:S02]  /*1bd0*/  UMOV UR11, UR19 ;  /* 0x00000013000b7c82 */ /* 0x000fe40008000000 */
[----:B------:R-:W-:Y:S01]  /*1be0*/  UTMALDG.3D.MULTICAST [UR16], [UR22], UR37, desc[UR6] ;  /* 0x00000610160073b4 */ /* 0x000fe20008011825 */
[----:B------:R-:W-:Y:S01]  /*1bf0*/  UIADD3 UR21, UPT, UPT, UR21, 0x1, URZ ;  /* 0x0000000115157890 */ /* 0x000fe2000fffe0ff */
[----:B------:R-:W-:Y:S01]  /*1c00*/  UMOV UR12, UR36 ;  /* 0x00000024000c7c82 */ /* 0x000fe20008000000 */
[----:B------:R-:W-:Y:S01]  /*1c10*/  UMOV UR9, UR33 ;  /* 0x0000002100097c82 */ /* 0x000fe20008000000 */
[----:B------:R-:W-:Y:S01]  /*1c20*/  UMOV UR10, UR26 ;  /* 0x0000001a000a7c82 */ /* 0x000fe20008000000 */
[----:B------:R-:W-:Y:S01]  /*1c30*/  UISETP.NE.AND UP0, UPT, UR21, UR30, UPT ;  /* 0x0000001e1500728c */ /* 0x000fe2000bf05270 */
[----:B------:R3:W-:Y:S01]  /*1c40*/  UTMALDG.3D.MULTICAST [UR8], [UR22], UR37, desc[UR6] ;  /* 0x00000608160073b4 */ /* 0x0007e20008011825 */
[----:B--2---:R-:W-:Y:S01]  /*1c50*/  UMOV UR14, UR30 ;  /* 0x0000001e000e7c82 */ /* 0x004fe20008000000 */
[----:B---3--:R-:W-:Y:S06]  /*1c60*/  UMOV UR6, UR29 ;  /* 0x0000001d00067c82 */ /* 0x008fec0008000000 */
[----:B----4-:R-:W-:Y:S05]  /*1c70*/  BRA.U UP0, `(.L_x_31) ;  /* 0xfffffffd00187547 */ /* 0x010fea000b83ffff */
.L_x_25:
[----:B------:R-:W-:Y:S01]  /*1c80*/  ULEA UR5, UR29, UR13, 0x3 ;  /* 0x0000000d1d057291 */ /* 0x000fe2000f8e18ff */
[----:B--2---:R-:W-:Y:S01]  /*1c90*/  SHF.L.U32 R0, R12, 0x1f, RZ ;  /* 0x0000001f0c007819 */ /* 0x004fe200000006ff */
[----:B------:R-:W-:Y:S01]  /*1ca0*/  @!P1 SYNCS.ARRIVE.TRANS64.A1T0 RZ, [UR13+0x38], RZ ;  /* 0x000038ffffff99a7 */ /* 0x000fe2000810000d */
[----:B------:R-:W-:-:S06]  /*1cb0*/  UISETP.GT.AND UP0, UPT, UR51, UR50, UPT ;  /* 0x000000323300728c */ /* 0x000fcc000bf04270 */
[----:B-1-3--:R1:W2:Y:S03]  /*1cc0*/  SYNCS.PHASECHK.TRANS64.TRYWAIT P0, [UR5+0x10], R0 ;  /* 0x00001000ff0075a7 */ /* 0x00a2a60008001105 */
[----:B------:R-:W-:Y:S05]  /*1cd0*/  BRA.U !UP0, `(.L_x_32) ;  /* 0x0000000108ec7547 */ /* 0x000fea000b800000 */
[----:B------:R-:W-:Y:S01]  /*1ce0*/  UIADD3 UR15, UPT, UPT, UR52, UR14, URZ ;  /* 0x0000000e340f7290 */ /* 0x000fe2000fffe0ff */
[----:B------:R-:W-:-:S11]  /*1cf0*/  UMOV UR6, UR29 ;  /* 0x0000001d00067c82 */ /* 0x000fd60008000000 */
.L_x_38:
[----:B--2---:R-:W-:Y:S01]  /*1d00*/  @!P3 MOV R2, 0x12000 ;  /* 0x000120000002b802 */ /* 0x004fe20000000f00 */
[----:B------:R-:W-:Y:S01]  /*1d10*/  ULEA UR33, UR6, UR13, 0x3 ;  /* 0x0000000d06217291 */ /* 0x000fe2000f8e18ff */
[----:B--2-4-:R-:W-:Y:S11]  /*1d20*/  @P0 BRA `(.L_x_33) ;  /* 0x00000000000c0947 */ /* 0x014ff60003800000 */
[----:B------:R-:W-:Y:S04]  /*1d30*/  SHF.L.U32 R3, R12, 0x1f, RZ ;  /* 0x0000001f0c037819 */ /* 0x000fe800000006ff */
[----:B------:R-:W2:Y:S02]  /*1d40*/  SYNCS.PHASECHK.TRANS64.TRYWAIT P0, [UR33+0x10], R3 ;  /* 0x00001003ff0075a7 */ /* 0x000ea40008001121 */
[----:B--2---:R-:W-:Y:S05]  /*1d50*/  @!P0 BRA `(.L_x_34) ;  /* 0x0000007000048947 */ /* 0x004fea0003800000 */
.L_x_33:
[----:B------:R2:W-:Y:S01]  /*1d60*/  @!P3 SYNCS.ARRIVE.TRANS64 RZ, [UR33], R2 ;  /* 0x00000002ffffb9a7 */ /* 0x0005e20008000021 */
[----:B------:R-:W-:Y:S04]  /*1d70*/  ULOP3.LUT UR5, UR31, 0x2, URZ, 0xfc, !UPT ;  /* 0x000000021f057892 */ /* 0x000fe8000f8efcff */
[----:B------:R-:W-:Y:S09]  /*1d80*/  UISETP.NE.AND UP0, UPT, UR5, 0x2, UPT ;  /* 0x000000020500788c */ /* 0x000ff2000bf05270 */
[----:B------:R-:W-:Y:S05]  /*1d90*/  BRA.U UP0, `(.L_x_35) ;  /* 0x0000000100047547 */ /* 0x000fea000b800000 */
[----:B------:R-:W-:Y:S05]  /*1da0*/  BPT.TRAP 0x1 ;  /* 0x000000040000795c */ /* 0x000fea0000300000 */
.L_x_35:
[----:B------:R-:W-:Y:S04]  /*1db0*/  BSSY.RECONVERGENT B0, `(.L_x_36) ;  /* 0x0000003000007945 */ /* 0x000fe80003800200 */
[----:B------:R-:W-:Y:S05]  /*1dc0*/  @P2 BRA `(.L_x_37) ;  /* 0x0000000000042947 */ /* 0x000fea0003800000 */
[----:B------:R-:W-:Y:S05]  /*1dd0*/  BPT.TRAP 0x1 ;  /* 0x000000040000795c */ /* 0x000fea0000300000 */
.L_x_37:
[----:B------:R-:W-:Y:S05]  /*1de0*/  BSYNC.RECONVERGENT B0 ;  /* 0x0000000000007941 */ /* 0x000fea0003800200 */
.L_x_36:
        /* <DEDUP_REMOVED lines=11> */
[----:B-1----:R-:W-:Y:S01]  /*1ea0*/  SHF.L.U32 R0, R12, 0x1f, RZ ;  /* 0x0000001f0c007819 */ /* 0x002fe200000006ff */
[----:B------:R-:W-:Y:S02]  /*1eb0*/  UIADD3 UR26, UPT, UPT, UR34, 0x80, URZ ;  /* 0x00000080221a7890 */ /* 0x000fe4000fffe0ff */
[----:B------:R-:W-:Y:S01]  /*1ec0*/  UIADD3 UR24, UPT, UPT, UR24, 0x9200, URZ ;  /* 0x0000920018187890 */ /* 0x000fe2000fffe0ff */
[----:B------:R3:W4:Y:S01]  /*1ed0*/  SYNCS.PHASECHK.TRANS64.TRYWAIT P0, [UR5+0x10], R0 ;  /* 0x00001000ff0075a7 */ /* 0x0007220008001105 */
[----:B------:R-:W-:Y:S01]  /*1ee0*/  UMOV UR38, 0x0 ;  /* 0x0000000000267882 */ /* 0x000fe20000000000 */
[----:B------:R-:W-:Y:S01]  /*1ef0*/  UMOV UR39, 0x10000000 ;  /* 0x1000000000277882 */ /* 0x000fe20000000000 */
[----:B------:R-:W-:Y:S01]  /*1f00*/  UIMAD UR5, UR6, 0xe000, UR4 ;  /* 0x0000e000060578a4 */ /* 0x000fe2000f8e0204 */
[----:B------:R-:W-:Y:S01]  /*1f10*/  UTMALDG.3D [UR32], [UR22], desc[UR38] ;  /* 0x00002620160075b4 */ /* 0x000fe20008011000 */
[----:B------:R-:W-:Y:S02]  /*1f20*/  UIADD3 UR6, UP0, UPT, UR40, 0x180, URZ ;  /* 0x0000018028067890 */ /* 0x000fe4000ff1e0ff */
[----:B------:R-:W-:Y:S01]  /*1f30*/  UIADD3 UR5, UPT, UPT, UR13, UR5, URZ ;  /* 0x000000050d057290 */ /* 0x000fe2000fffe0ff */
[----:B------:R-:W-:Y:S01]  /*1f40*/  UMOV UR25, UR33 ;  /* 0x0000002100197c82 */ /* 0x000fe20008000000 */
[----:B------:R-:W-:Y:S01]  /*1f50*/  UMOV UR27, UR35 ;  /* 0x00000023001b7c82 */ /* 0x000fe20008000000 */
[----:B------:R-:W-:Y:S01]  /*1f60*/  UMOV UR28, UR36 ;  /* 0x00000024001c7c82 */ /* 0x000fe20008000000 */
[----:B------:R-:W-:Y:S01]  /*1f70*/  UIADD3.X UR7, UPT, UPT, URZ, UR41, URZ, UP0, !UPT ;  /* 0x00000029ff077290 */ /* 0x000fe200087fe4ff */
[----:B------:R-:W-:Y:S01]  /*1f80*/  UTMALDG.3D [UR24], [UR22], desc[UR38] ;  /* 0x00002618160075b4 */ /* 0x000fe20008011000 */
[----:B------:R-:W-:Y:S01]  /*1f90*/  UIADD3 UR16, UPT, UPT, UR5, 0xf200, URZ ;  /* 0x0000f20005107890 */ /* 0x000fe2000fffe0ff */
[----:B------:R-:W-:Y:S01]  /*1fa0*/  UMOV UR21, 0x30000 ;  /* 0x0003000000157882 */ /* 0x000fe20000000000 */
[----:B------:R-:W-:Y:S01]  /*1fb0*/  UMOV UR17, UR33 ;  /* 0x0000002100117c82 */ /* 0x000fe20008000000 */
[----:B------:R-:W-:Y:S01]  /*1fc0*/  UMOV UR20, UR36 ;  /* 0x0000002400147c82 */ /* 0x000fe20008000000 */
[----:B------:R-:W-:Y:S01]  /*1fd0*/  UMOV UR18, UR34 ;  /* 0x0000002200127c82 */ /* 0x000fe20008000000 */
[----:B------:R-:W-:Y:S01]  /*1fe0*/  UIADD3 UR8, UPT, UPT, UR5, 0x16200, URZ ;  /* 0x0001620005087890 */ /* 0x000fe2000fffe0ff */
[----:B------:R-:W-:Y:S03]  /*1ff0*/  UMOV UR11, UR19 ;  /* 0x00000013000b7c82 */ /* 0x000fe60008000000 */
[----:B------:R-:W-:Y:S01]  /*2000*/  UTMALDG.3D.MULTICAST [UR16], [UR6], UR21, desc[UR38] ;  /* 0x00002610060073b4 */ /* 0x000fe20008011815 */
[----:B------:R-:W-:Y:S01]  /*2010*/  UIADD3 UR14, UPT, UPT, UR14, 0x1, URZ ;  /* 0x000000010e0e7890 */ /* 0x000fe2000fffe0ff */
[----:B------:R-:W-:Y:S01]  /*2020*/  UMOV UR12, UR36 ;  /* 0x00000024000c7c82 */ /* 0x000fe20008000000 */
[----:B------:R-:W-:Y:S01]  /*2030*/  UMOV UR9, UR33 ;  /* 0x0000002100097c82 */ /* 0x000fe20008000000 */
[----:B------:R-:W-:Y:S01]  /*2040*/  UMOV UR10, UR26 ;  /* 0x0000001a000a7c82 */ /* 0x000fe20008000000 */
[----:B------:R-:W-:Y:S01]  /*2050*/  UISETP.NE.AND UP0, UPT, UR14, UR15, UPT ;  /* 0x0000000f0e00728c */ /* 0x000fe2000bf05270 */
[----:B------:R1:W-:Y:S02]  /*2060*/  UTMALDG.3D.MULTICAST [UR8], [UR6], UR21, desc[UR38] ;  /* 0x00002608060073b4 */ /* 0x0003e40008011815 */
[----:B-1----:R-:W-:Y:S06]  /*2070*/  UMOV UR6, UR29 ;  /* 0x0000001d00067c82 */ /* 0x002fec0008000000 */
[----:B---3--:R-:W-:Y:S05]  /*2080*/  BRA.U UP0, `(.L_x_38) ;  /* 0xfffffffd001c7547 */ /* 0x008fea000b83ffff */
.L_x_32:
[C---:B------:R-:W-:Y:S01]  /*2090*/  LEA R3, R11.reuse, UR13, 0x3 ;  /* 0x0000000d0b037c11 */ /* 0x040fe2000f8e18ff */
[----:B------:R-:W-:Y:S01]  /*20a0*/  NOP ;  /* 0x0000000000007918 */ /* 0x000fe20000000000 */
[----:B-1----:R-:W-:Y:S02]  /*20b0*/  SHF.L.U32 R0, R10, 0x1f, RZ ;  /* 0x0000001f0a007819 */ /* 0x002fe400000006ff */
[----:B------:R-:W-:Y:S02]  /*20c0*/  LEA R5, R11, UR13, 0x4 ;  /* 0x0000000d0b057c11 */ /* 0x000fe4000f8e20ff */
[----:B--2-4-:R-:W1:Y:S02]  /*20d0*/  SYNCS.PHASECHK.TRANS64.TRYWAIT P0, [R3+URZ+0x40], R0 ;  /* 0x00004000030075a7 */ /* 0x014e6400080011ff */
[----:B-1----:R-:W-:Y:S05]  /*20e0*/  @!P0 BRA `(.L_x_39) ;  /* 0x0000006c00388947 */ /* 0x002fea0003800000 */
.L_x_108:
[----:B------:R-:W2:Y:S01]  /*20f0*/  LDS.128 R4, [R5+0xd0] ;  /* 0x0000d00005047984 */ /* 0x000ea20000000c00 */
[----:B------:R-:W-:Y:S01]  /*2100*/  UISETP.GE.AND UP0, UPT, UR42, 0x1, UPT ;  /* 0x000000012a00788c */ /* 0x000fe2000bf06270 */
[----:B------:R-:W-:Y:S01]  /*2110*/  @!PT LDS RZ, [RZ] ;  /* 0x00000000fffff984 */ /* 0x000fe20000000800 */
[----:B------:R-:W-:Y:S01]  /*2120*/  @!PT LDS RZ, [RZ] ;  /* 0x00000000fffff984 */ /* 0x000fe20000000800 */
[----:B------:R-:W-:Y:S01]  /*2130*/  @!PT LDS RZ, [RZ] ;  /* 0x00000000fffff984 */ /* 0x000fe20000000800 */
[----:B------:R-:W-:Y:S01]  /*2140*/  @!PT LDS RZ, [RZ] ;  /* 0x00000000fffff984 */ /* 0x000fe20000000800 */
[----:B------:R3:W-:Y:S06]  /*2150*/  MEMBAR.ALL.CTA ;  /* 0x0000000000007992 */ /* 0x0007ec0000008000 */
[----:B---3--:R-:W3:Y:S01]  /*2160*/  FENCE.VIEW.ASYNC.S ;  /* 0x00000000000073c6 */ /* 0x008ee20000000000 */
[----:B--2---:R-:W-:-:S13]  /*2170*/  LOP3.LUT P0, RZ, R6, 0x1, RZ, 0xc0, !PT ;  /* 0x0000000106ff7812 */ /* 0x004fda000780c0ff */
[----:B---3--:R-:W-:Y:S01]  /*2180*/  VOTEU.ANY UP1, P0 ;  /* 0x0000000000ff7886 */ /* 0x008fe20000020100 */
[----:B------:R-:W-:-:S13]  /*2190*/  PLOP3.LUT P0, PT, PT, PT, UP1, 0x80, 0x8 ;  /* 0x000000000008781c */ /* 0x000fda0003f0f018 */
[----:B-1----:R-:W-:Y:S02]  /*21a0*/  @P0 LOP3.LUT R0, R5, 0xffff, RZ, 0xc0, !PT ;  /* 0x0000ffff05000812 */ /* 0x002fe400078ec0ff */
[----:B------:R-:W-:Y:S02]  /*21b0*/  @P0 MOV R2, R4 ;  /* 0x0000000400020202 */ /* 0x000fe40000000f00 */
[----:B------:R-:W-:Y:S01]  /*21c0*/  @P0 R2UR UR6, R0 ;  /* 0x00000000000602ca */ /* 0x000fe200000e0000 */
[----:B------:R-:W-:Y:S01]  /*21d0*/  VIADD R0, R3, 0x50 ;  /* 0x0000005003007836 */ /* 0x000fe20000000000 */
[----:B------:R-:W-:Y:S02]  /*21e0*/  @P0 SHF.R.U32.HI R4, RZ, 0x10, R5 ;  /* 0x00000010ff040819 */ /* 0x000fe40000011605 */
[----:B------:R-:W-:Y:S02]  /*21f0*/  @P0 R2UR UR7, R2 ;  /* 0x00000000020702ca */ /* 0x000fe400000e0000 */
[----:B------:R-:W-:-:S02]  /*2200*/  PRMT R0, RZ, 0x654, R0 ;  /* 0x00000654ff007816 */ /* 0x000fc40000000000 */
[----:B------:R-:W-:Y:S02]  /*2210*/  @P0 R2UR UR5, R4 ;  /* 0x00000000040502ca */ /* 0x000fe400000e0000 */
[----:B------:R1:W-:Y:S03]  /*2220*/  SYNCS.ARRIVE.TRANS64.RED.A1T0 RZ, [R0+URZ], RZ ;  /* 0x000000ff00ff79a7 */ /* 0x0003e600081004ff */
[----:B------:R-:W-:-:S04]  /*2230*/  @UP1 UMOV UR43, UR6 ;  /* 0x00000006002b1c82 */ /* 0x000fc80008000000 */
[----:B------:R-:W-:-:S04]  /*2240*/  @UP1 UMOV UR44, UR7 ;  /* 0x00000007002c1c82 */ /* 0x000fc80008000000 */
[----:B------:R-:W-:Y:S01]  /*2250*/  @UP1 UMOV UR36, UR5 ;  /* 0x0000000500241c82 */ /* 0x000fe20008000000 */
[----:B------:R-:W-:Y:S05]  /*2260*/  BRA.U !UP0, `(.L_x_40) ;  /* 0x0000000108d47547 */ /* 0x000fea000b800000 */
[----:B------:R-:W2:Y:S01]  /*2270*/  LDCU.128 UR16, c[0x0][0xb10] ;  /* 0x00016200ff1077ac */ /* 0x000ea20008000c00 */
[----:B------:R-:W3:Y:S01]  /*2280*/  LDCU UR12, c[0x0][0xb20] ;  /* 0x00016400ff0c77ac */ /* 0x000ee20008000800 */
[----:B------:R-:W4:Y:S01]  /*2290*/  LDCU UR22, c[0x0][0xb0c] ;  /* 0x00016180ff1677ac */ /* 0x000f220008000800 */
[----:B------:R-:W1:Y:S01]  /*22a0*/  LDCU.64 UR8, c[0x0][0xb28] ;  /* 0x00016500ff0877ac */ /* 0x000e620008000a00 */
[----:B------:R-:W-:Y:S02]  /*22b0*/  UISETP.NE.AND UP3, UPT, UR42, 0x1, UPT ;  /* 0x000000012a00788c */ /* 0x000fe4000bf65270 */
[----:B--2---:R-:W-:Y:S02]  /*22c0*/  UIMAD.WIDE.U32 UR10, UR48, UR19, URZ ;  /* 0x00000013300a72a5 */ /* 0x004fe4000f8e00ff */
[----:B------:R-:W-:Y:S02]  /*22d0*/  UIMAD.WIDE.U32 UR6, UR49, UR16, URZ ;  /* 0x00000010310672a5 */ /* 0x000fe4000f8e00ff */
[----:B------:R-:W-:-:S02]  /*22e0*/  UISETP.NE.AND UP0, UPT, UR18, 0x1, UPT ;  /* 0x000000011200788c */ /* 0x000fc4000bf05270 */
[----:B------:R-:W-:Y:S01]  /*22f0*/  UIMAD.WIDE.U32 UR20, UR43, UR19, URZ ;  /* 0x000000132b1472a5 */ /* 0x000fe2000f8e00ff */
[----:B------:R-:W-:Y:S02]  /*2300*/  UMOV UR10, UR11 ;  /* 0x0000000b000a7c82 */ /* 0x000fe40008000000 */
[----:B------:R-:W-:Y:S01]  /*2310*/  UMOV UR6, UR7 ;  /* 0x0000000700067c82 */ /* 0x000fe20008000000 */
[----:B---3--:R-:W-:Y:S02]  /*2320*/  USHF.R.U32.HI UR10, URZ, UR12, UR10 ;  /* 0x0000000cff0a7299 */ /* 0x008fe4000801160a */
[----:B------:R-:W-:Y:S02]  /*2330*/  USHF.R.U32.HI UR7, URZ, UR17, UR6 ;  /* 0x00000011ff077299 */ /* 0x000fe40008011606 */
[----:B----4-:R-:W-:Y:S02]  /*2340*/  UISETP.NE.AND UP2, UPT, UR22, 0x1, UPT ;  /* 0x000000011600788c */ /* 0x010fe4000bf45270 */
[----:B------:R-:W-:-:S02]  /*2350*/  USEL UR6, UR48, UR10, !UP0 ;  /* 0x0000000a30067287 */ /* 0x000fc4000c000000 */
[----:B------:R-:W-:Y:S02]  /*2360*/  USEL UR7, UR49, UR7, !UP2 ;  /* 0x0000000731077287 */ /* 0x000fe4000d000000 */
[----:B-1----:R-:W-:Y:S01]  /*2370*/  UIMAD.WIDE.U32 UR10, UR6, UR8, URZ ;  /* 0x00000008060a72a5 */ /* 0x002fe2000f8e00ff */
[----:B------:R-:W-:Y:S01]  /*2380*/  UMOV UR5, UR21 ;  /* 0x0000001500057c82 */ /* 0x000fe20008000000 */
[----:B------:R-:W-:Y:S02]  /*2390*/  UIMAD.WIDE.U32 UR14, UR44, UR16, URZ ;  /* 0x000000102c0e72a5 */ /* 0x000fe4000f8e00ff */
[----:B------:R-:W-:-:S03]  /*23a0*/  UIMAD.WIDE.U32 UR20, UR7, UR8, URZ ;  /* 0x00000008071472a5 */ /* 0x000fc6000f8e00ff */
[----:B------:R-:W-:Y:S01]  /*23b0*/  UMOV UR10, UR11 ;  /* 0x0000000b000a7c82 */ /* 0x000fe20008000000 */
[----:B------:R-:W-:Y:S02]  /*23c0*/  USHF.R.U32.HI UR5, URZ, UR12, UR5 ;  /* 0x0000000cff057299 */ /* 0x000fe40008011605 */
[----:B------:R-:W-:Y:S01]  /*23d0*/  @UP3 USHF.R.U32.HI UR6, URZ, UR9, UR10 ;  /* 0x00000009ff063299 */ /* 0x000fe2000801160a */
[----:B------:R-:W-:Y:S01]  /*23e0*/  UMOV UR14, UR15 ;  /* 0x0000000f000e7c82 */ /* 0x000fe20008000000 */
[----:B------:R-:W-:Y:S01]  /*23f0*/  UMOV UR20, UR21 ;  /* 0x0000001500147c82 */ /* 0x000fe20008000000 */
[----:B------:R-:W-:Y:S02]  /*2400*/  USHF.R.U32.HI UR17, URZ, UR17, UR14 ;  /* 0x00000011ff117299 */ /* 0x000fe4000801160e */
[----:B------:R-:W-:Y:S02]  /*2410*/  USEL UR5, UR43, UR5, !UP0 ;  /* 0x000000052b057287 */ /* 0x000fe4000c000000 */
[----:B------:R-:W-:-:S02]  /*2420*/  @UP3 USHF.R.U32.HI UR7, URZ, UR9, UR20 ;  /* 0x00000009ff073299 */ /* 0x000fc40008011614 */
[----:B------:R-:W-:Y:S02]  /*2430*/  UIMAD UR10, UR42, UR6, URZ ;  /* 0x000000062a0a72a4 */ /* 0x000fe4000f8e02ff */
[----:B------:R-:W-:Y:S02]  /*2440*/  USEL UR6, UR44, UR17, !UP2 ;  /* 0x000000112c067287 */ /* 0x000fe4000d000000 */
[----:B------:R-:W-:Y:S02]  /*2450*/  UIMAD UR12, UR42, UR7, URZ ;  /* 0x000000072a0c72a4 */ /* 0x000fe4000f8e02ff */
[----:B------:R-:W-:Y:S02]  /*2460*/  UISETP.GE.AND UP0, UPT, UR5, UR10, UPT ;  /* 0x0000000a0500728c */ /* 0x000fe4000bf06270 */
[----:B------:R-:W-:Y:S02]  /*2470*/  UIMAD.WIDE.U32 UR10, UR5, UR8, URZ ;  /* 0x00000008050a72a5 */ /* 0x000fe4000f8e00ff */
[----:B------:R-:W-:-:S02]  /*2480*/  UISETP.GE.OR UP0, UPT, UR6, UR12, UP0 ;  /* 0x0000000c0600728c */ /* 0x000fc40008706670 */
[----:B------:R-:W-:Y:S02]  /*2490*/  UIMAD.WIDE.U32 UR14, UR6, UR8, URZ ;  /* 0x00000008060e72a5 */ /* 0x000fe4000f8e00ff */
[----:B------:R-:W-:Y:S01]  /*24a0*/  UIADD3 UR12, UPT, UPT, -UR6, URZ, URZ ;  /* 0x000000ff060c7290 */ /* 0x000fe2000fffe1ff */
[----:B------:R-:W-:Y:S01]  /*24b0*/  UMOV UR10, UR11 ;  /* 0x0000000b000a7c82 */ /* 0x000fe20008000000 */
[----:B------:R-:W-:Y:S02]  /*24c0*/  UIADD3 UR11, UPT, UPT, -UR5, URZ, URZ ;  /* 0x000000ff050b7290 */ /* 0x000fe4000fffe1ff */
[----:B------:R-:W-:-:S03]  /*24d0*/  USHF.R.U32.HI UR10, URZ, UR9, UR10 ;  /* 0x00000009ff0a7299 */ /* 0x000fc6000801160a */
[----:B------:R-:W-:Y:S01]  /*24e0*/  @!UP0 UMOV UR8, UR15 ;  /* 0x0000000f00088c82 */ /* 0x000fe20008000000 */
[----:B------:R-:W-:Y:S02]  /*24f0*/  UIMAD UR11, UR18, UR11, UR43 ;  /* 0x0000000b120b72a4 */ /* 0x000fe4000f8e022b */
[----:B------:R-:W-:Y:S02]  /*2500*/  USEL UR10, UR5, UR10, !UP3 ;  /* 0x0000000a050a7287 */ /* 0x000fe4000d800000 */
[----:B------:R-:W-:Y:S02]  /*2510*/  @!UP0 USHF.R.U32.HI UR8, URZ, UR9, UR8 ;  /* 0x00000009ff088299 */ /* 0x000fe40008011608 */
[----:B------:R-:W-:Y:S02]  /*2520*/  UIADD3 UR9, UPT, UPT, -UR10, URZ, URZ ;  /* 0x000000ff0a097290 */ /* 0x000fe4000fffe1ff */
[----:B------:R-:W-:Y:S02]  /*2530*/  @!UP0 USEL UR8, UR6, UR8, !UP3 ;  /* 0x0000000806088287 */ /* 0x000fe4000d800000 */
[----:B------:R-:W-:-:S02]  /*2540*/  UIMAD UR9, UR42, UR9, UR5 ;  /* 0x000000092a0972a4 */ /* 0x000fc4000f8e0205 */
[----:B------:R-:W-:Y:S02]  /*2550*/  @!UP0 UIADD3 UR10, UPT, UPT, UR10, -UR8, URZ ;  /* 0x800000080a0a8290 */ /* 0x000fe4000fffe0ff */
[----:B------:R-:W-:Y:S02]  /*2560*/  @!UP0 UIMAD UR8, UR9, UR7, UR8 ;  /* 0x00000007090882a4 */ /* 0x000fe4000f8e0208 */
[----:B------:R-:W-:Y:S02]  /*2570*/  @!UP0 UIMAD UR5, UR42, UR10, UR6 ;  /* 0x0000000a2a0582a4 */ /* 0x000fe4000f8e0206 */
[----:B------:R-:W-:Y:S02]  /*2580*/  UIMAD UR7, UR22, UR12, UR44 ;  /* 0x0000000c160772a4 */ /* 0x000fe4000f8e022c */
[----:B------:R-:W-:Y:S01]  /*2590*/  UIMAD UR43, UR5, UR18, UR11 ;  /* 0x00000012052b72a4 */ /* 0x000fe2000f8e020b */
[----:B------:R-:W-:Y:S02]  /*25a0*/  @!UP0 UMOV UR6, UR8 ;  /* 0x0000000800068c82 */ /* 0x000fe40008000000 */
[----:B------:R-:W-:-:S12]  /*25b0*/  UIMAD UR44, UR6, UR22, UR7 ;  /* 0x00000016062c72a4 */ /* 0x000fd8000f8e0207 */
.L_x_40:
[----:B------:R-:W2:Y:S02]  /*25c0*/  LDCU UR5, c[0x0][0xb30] ;  /* 0x00016600ff0577ac */ /* 0x000ea40008000800 */
[----:B--2---:R-:W-:-:S09]  /*25d0*/  UISETP.NE.AND UP0, UPT, UR5, 0x1, UPT ;  /* 0x000000010500788c */ /* 0x004fd2000bf05270 */
[----:B------:R-:W-:Y:S05]  /*25e0*/  BRA.U UP0, `(.L_x_41) ;  /* 0x0000000100447547 */ /* 0x000fea000b800000 */
[----:B------:R-:W2:Y:S01]  /*25f0*/  LDCU.128 UR16, c[0x0][0xb10] ;  /* 0x00016200ff1077ac */ /* 0x000ea20008000c00 */
[----:B------:R-:W3:Y:S01]  /*2600*/  LDCU UR10, c[0x0][0xb0c] ;  /* 0x00016180ff0a77ac */ /* 0x000ee20008000800 */
[----:B------:R-:W4:Y:S01]  /*2610*/  LDCU UR11, c[0x0][0xb20] ;  /* 0x00016400ff0b77ac */ /* 0x000f220008000800 */
[----:B--2---:R-:W-:Y:S02]  /*2620*/  UIMAD.WIDE.U32 UR8, UR44, UR16, URZ ;  /* 0x000000102c0872a5 */ /* 0x004fe4000f8e00ff */
[----:B------:R-:W-:Y:S02]  /*2630*/  UIMAD.WIDE.U32 UR6, UR43, UR19, URZ ;  /* 0x000000132b0672a5 */ /* 0x000fe4000f8e00ff */
[----:B---3--:R-:W-:Y:S02]  /*2640*/  UISETP.NE.AND UP2, UPT, UR10, 0x1, UPT ;  /* 0x000000010a00788c */ /* 0x008fe4000bf45270 */
[----:B------:R-:W-:Y:S01]  /*2650*/  UISETP.NE.AND UP0, UPT, UR18, 0x1, UPT ;  /* 0x000000011200788c */ /* 0x000fe2000bf05270 */
[----:B------:R-:W-:-:S02]  /*2660*/  UMOV UR8, UR9 ;  /* 0x0000000900087c82 */ /* 0x000fc40008000000 */
[----:B------:R-:W-:Y:S01]  /*2670*/  UMOV UR5, UR7 ;  /* 0x0000000700057c82 */ /* 0x000fe20008000000 */
[----:B------:R-:W-:Y:S02]  /*2680*/  USHF.R.U32.HI UR17, URZ, UR17, UR8 ;  /* 0x00000011ff117299 */ /* 0x000fe40008011608 */
[----:B----4-:R-:W-:Y:S02]  /*2690*/  USHF.R.U32.HI UR5, URZ, UR11, UR5 ;  /* 0x0000000bff057299 */ /* 0x010fe40008011605 */
[----:B------:R-:W-:Y:S02]  /*26a0*/  USEL UR6, UR44, UR17, !UP2 ;  /* 0x000000112c067287 */ /* 0x000fe4000d000000 */
[----:B------:R-:W-:-:S04]  /*26b0*/  USEL UR5, UR43, UR5, !UP0 ;  /* 0x000000052b057287 */ /* 0x000fc8000c000000 */
[----:B------:R-:W-:Y:S02]  /*26c0*/  UIADD3 UR7, UPT, UPT, UR6, -UR5, URZ ;  /* 0x8000000506077290 */ /* 0x000fe4000fffe0ff */
[----:B------:R-:W-:Y:S02]  /*26d0*/  UIADD3 UR5, UPT, UPT, -UR6, UR5, URZ ;  /* 0x0000000506057290 */ /* 0x000fe4000fffe1ff */
[----:B------:R-:W-:Y:S02]  /*26e0*/  UIMAD UR43, UR7, UR18, UR43 ;  /* 0x00000012072b72a4 */ /* 0x000fe4000f8e022b */
[----:B------:R-:W-:-:S12]  /*26f0*/  UIMAD UR44, UR5, UR10, UR44 ;  /* 0x0000000a052c72a4 */ /* 0x000fd8000f8e022c */
.L_x_41:
[----:B------:R-:W-:Y:S01]  /*2700*/  VIADD R11, R11, 0x1 ;  /* 0x000000010b0b7836 */ /* 0x000fe20000000000 */
[----:B------:R-:W-:Y:S01]  /*2710*/  PLOP3.LUT P1, PT, PT, PT, PT, 0x80, 0x8 ;  /* 0x000000000008781c */ /* 0x000fe20003f2f070 */
[----:B------:R-:W-:Y:S02]  /*2720*/  UIADD3 UR45, UPT, UPT, UR44, UR57, URZ ;  /* 0x000000392c2d7290 */ /* 0x000fe4000fffe0ff */
[----:B------:R-:W-:Y:S01]  /*2730*/  UIADD3 UR46, UPT, UPT, UR43, UR56, URZ ;  /* 0x000000382b2e7290 */ /* 0x000fe2000fffe0ff */
[----:B------:R-:W-:-:S04]  /*2740*/  ISETP.NE.AND P0, PT, R11, 0x2, PT ;  /* 0x000000020b00780c */ /* 0x000fc80003f05270 */
[----:B------:R-:W-:Y:S02]  /*2750*/  SEL R3, RZ, 0x1, P0 ;  /* 0x00000001ff037807 */ /* 0x000fe40000000000 */
[----:B------:R-:W-:Y:S02]  /*2760*/  SEL R11, R11, RZ, P0 ;  /* 0x000000ff0b0b7207 */ /* 0x000fe40000000000 */
[----:B------:R-:W-:Y:S01]  /*2770*/  LOP3.LUT R10, R10, R3, RZ, 0x3c, !PT ;  /* 0x000000030a0a7212 */ /* 0x000fe200078e3cff */
[----:B------:R-:W-:Y:S06]  /*2780*/  BRA.U UP1, `(.L_x_42) ;  /* 0xffffffed01e47547 */ /* 0x000fec000b83ffff */
[----:B------:R-:W-:Y:S01]  /*2790*/  UIADD3 UR13, UPT, UPT, UR13, 0x10, URZ ;  /* 0x000000100d0d7890 */ /* 0x000fe2000fffe0ff */
[----:B------:R-:W-:-:S03]  /*27a0*/  SHF.L.U32 R3, R12, 0x1f, RZ ;  /* 0x0000001f0c037819 */ /* 0x000fc600000006ff */
[----:B------:R-:W-:-:S09]  /*27b0*/  ULEA UR4, UR29, UR13, 0x3 ;  /* 0x0000000d1d047291 */ /* 0x000fd2000f8e18ff */
[----:B------:R-:W2:Y:S02]  /*27c0*/  SYNCS.PHASECHK.TRANS64.TRYWAIT P0, [UR4], R3 ;  /* 0x00000003ff0075a7 */ /* 0x000ea40008001104 */
[----:B--2---:R-:W-:Y:S05]  /*27d0*/  @!P0 BRA `(.L_x_43) ;  /* 0x0000006400908947 */ /* 0x004fea0003800000 */
.L_x_110:
[----:B------:R-:W-:-:S04]  /*27e0*/  UIADD3 UR4, UPT, UPT, UR29, 0x1, URZ ;  /* 0x000000011d047890 */ /* 0x000fc8000fffe0ff */
[----:B------:R-:W-:-:S04]  /*27f0*/  UISETP.NE.AND UP0, UPT, UR4, 0x2, UPT ;  /* 0x000000020400788c */ /* 0x000fc8000bf05270 */
[----:B------:R-:W-:Y:S02]  /*2800*/  USEL UR5, URZ, 0x1, UP0 ;  /* 0x00000001ff057887 */ /* 0x000fe40008000000 */
[----:B------:R-:W-:-:S04]  /*2810*/  USEL UR4, UR4, URZ, UP0 ;  /* 0x000000ff04047287 */ /* 0x000fc80008000000 */
[----:B------:R-:W-:Y:S01]  /*2820*/  ULEA UR4, UR4, UR13, 0x3 ;  /* 0x0000000d04047291 */ /* 0x000fe2000f8e18ff */
[----:B-1----:R-:W-:-:S04]  /*2830*/  LOP3.LUT R3, R12, UR5, RZ, 0x3c, !PT ;  /* 0x000000050c037c12 */ /* 0x002fc8000f8e3cff */
[----:B------:R-:W-:Y:S01]  /*2840*/  SHF.L.U32 R3, R3, 0x1f, RZ ;  /* 0x0000001f03037819 */ /* 0x000fe200000006ff */
[----:B------:R-:W-:-:S07]  /*2850*/  IMAD.U32 R0, RZ, RZ, UR4 ;  /* 0x00000004ff007e24 */ /* 0x000fce000f8e00ff */
.L_x_44:
[----:B-1----:R1:W2:Y:S02]  /*2860*/  SYNCS.PHASECHK.TRANS64.TRYWAIT P0, [R0+URZ], R3 ;  /* 0x00000003000075a7 */ /* 0x0022a400080011ff */
[----:B--2---:R-:W-:Y:S05]  /*2870*/  @!P0 NANOSLEEP.SYNCS 0x989680 ;  /* 0x009896800000895d */ /* 0x004fea0003900000 */
[----:B------:R-:W2:Y:S02]  /*2880*/  @!P0 SYNCS.PHASECHK.TRANS64 P0, [R0+URZ], R3 ;  /* 0x00000003000085a7 */ /* 0x000ea400080010ff */
[----:B--2---:R-:W-:Y:S05]  /*2890*/  @P0 EXIT ;  /* 0x000000000000094d */ /* 0x004fea0003800000 */
[----:B------:R-:W-:Y:S05]  /*28a0*/  BRA `(.L_x_44) ;  /* 0xfffffffc00ec7947 */ /* 0x000fea000383ffff */
.L_x_22:
[----:B------:R-:W-:-:S04]  /*28b0*/  UISETP.NE.AND UP0, UPT, UR47, URZ, UPT ;  /* 0x000000ff2f00728c */ /* 0x000fc8000bf05270 */
[----:B------:R-:W-:-:S09]  /*28c0*/  UISETP.NE.OR UP0, UPT, UR20, 0x1, UP0 ;  /* 0x000000011400788c */ /* 0x000fd20008705670 */
[----:B------:R-:W-:Y:S05]  /*28d0*/  BRA.U UP0, `(.L_x_45) ;  /* 0x0000000500487547 */ /* 0x000fea000b800000 */
[----:B------:R-:W-:Y:S01]  /*28e0*/  ISETP.GE.U32.AND P2, PT, R0, 0x2, PT ;  /* 0x000000020000780c */ /* 0x000fe20003f46070 */
[----:B------:R-:W-:Y:S01]  /*28f0*/  IMAD.MOV.U32 R12, RZ, RZ, 0x1 ;  /* 0x00000001ff0c7424 */ /* 0x000fe200078e00ff */
[----:B------:R-:W-:Y:S02]  /*2900*/  CS2R R10, SRZ ;  /* 0x00000000000a7805 */ /* 0x000fe4000001ff00 */
[----:B------:R-:W-:Y:S01]  /*2910*/  CS2R R8, SRZ ;  /* 0x0000000000087805 */ /* 0x000fe2000001ff00 */
[----:B------:R-:W-:Y:S01]  /*2920*/  UMOV UR6, 0x400 ;  /* 0x0000040000067882 */ /* 0x000fe20000000000 */
[----:B------:R-:W-:Y:S01]  /*2930*/  UMOV UR5, URZ ;  /* 0x000000ff00057c82 */ /* 0x000fe20008000000 */
[----:B------:R-:W-:-:S12]  /*2940*/  ULEA UR6, UR47, UR6, 0x18 ;  /* 0x000000062f067291 */ /* 0x000fd8000f8ec0ff */
.L_x_49:
[----:B------:R-:W-:Y:S02]  /*2950*/  LEA R2, R8, UR6, 0x3 ;  /* 0x0000000608027c11 */ /* 0x000fe4000f8e18ff */
[----:B------:R-:W-:-:S03]  /*2960*/  SHF.L.U32 R5, R9, 0x1f, RZ ;  /* 0x0000001f09057819 */ /* 0x000fc600000006ff */
[----:B------:R-:W-:Y:S01]  /*2970*/  VIADD R4, R2, 0xb0 ;  /* 0x000000b002047836 */ /* 0x000fe20000000000 */
[----:B------:R-:W2:Y:S02]  /*2980*/  SYNCS.PHASECHK.TRANS64.TRYWAIT P0, [R2+URZ+0xa0], R5 ;  /* 0x0000a005020075a7 */ /* 0x000ea400080011ff */
[----:B--2---:R-:W-:Y:S05]  /*2990*/  @!P0 BRA `(.L_x_46) ;  /* 0x0000006400388947 */ /* 0x004fea0003800000 */
.L_x_111:
[----:B------:R-:W-:Y:S01]  /*29a0*/  ULEA UR4, UR5, UR6, 0x3 ;  /* 0x0000000605047291 */ /* 0x000fe2000f8e18ff */
[----:B------:R-:W-:Y:S02]  /*29b0*/  PRMT R4, RZ, 0x654, R4 ;  /* 0x00000654ff047816 */ /* 0x000fe40000000004 */
[----:B--2---:R-:W-:Y:S01]  /*29c0*/  SHF.L.U32 R5, R12, 0x1f, RZ ;  /* 0x0000001f0c057819 */ /* 0x004fe200000006ff */
[----:B------:R-:W-:Y:S01]  /*29d0*/  UIADD3 UR7, UPT, UPT, UR4, 0x40, URZ ;  /* 0x0000004004077890 */ /* 0x000fe2000fffe0ff */
[----:B------:R2:W-:Y:S05]  /*29e0*/  SYNCS.ARRIVE.TRANS64.RED.A1T0 RZ, [R4+URZ], RZ ;  /* 0x000000ff04ff79a7 */ /* 0x0005ea00081004ff */
[----:B------:R-:W-:Y:S01]  /*29f0*/  IMAD.U32 R7, RZ, RZ, UR7 ;  /* 0x00000007ff077e24 */ /* 0x000fe2000f8e00ff */
[----:B------:R-:W3:Y:S04]  /*2a00*/  SYNCS.PHASECHK.TRANS64.TRYWAIT P0, [UR4+0x50], R5 ;  /* 0x00005005ff0075a7 */ /* 0x000ee80008001104 */
[----:B------:R-:W-:Y:S01]  /*2a10*/  PRMT R6, R0, 0x654, R7 ;  /* 0x0000065400067816 */ /* 0x000fe20000000007 */
[----:B--2---:R-:W-:Y:S01]  /*2a20*/  @!P2 IMAD.MOV.U32 R4, RZ, RZ, 0x10 ;  /* 0x00000010ff04a424 */ /* 0x004fe200078e00ff */
[----:B---3--:R-:W-:Y:S06]  /*2a30*/  @!P0 BRA `(.L_x_47) ;  /* 0x0000006400248947 */ /* 0x008fec0003800000 */
.L_x_113:
[----:B------:R-:W-:Y:S01]  /*2a40*/  ULEA UR8, UR5, UR6, 0x4 ;  /* 0x0000000605087291 */ /* 0x000fe2000f8e20ff */
[----:B------:R-:W-:Y:S01]  /*2a50*/  SEL R3, R6, R3, !P2 ;  /* 0x0000000306037207 */ /* 0x000fe20005000000 */
[----:B------:R-:W-:Y:S01]  /*2a60*/  UIADD3 UR9, UPT, UPT, UR4, 0x40, URZ ;  /* 0x0000004004097890 */ /* 0x000fe2000fffe0ff */
[----:B--2---:R-:W-:Y:S01]  /*2a70*/  LEA R2, R11, UR6, 0x3 ;  /* 0x000000060b027c11 */ /* 0x004fe2000f8e18ff */
[----:B------:R-:W-:Y:S01]  /*2a80*/  UIADD3 UR8, UPT, UPT, UR8, 0xd0, URZ ;  /* 0x000000d008087890 */ /* 0x000fe2000fffe0ff */
[----:B------:R-:W-:Y:S01]  /*2a90*/  SHF.L.U32 R5, R10, 0x1f, RZ ;  /* 0x0000001f0a057819 */ /* 0x000fe200000006ff */
[----:B------:R2:W-:Y:S01]  /*2aa0*/  @!P2 SYNCS.ARRIVE.TRANS64.RED RZ, [R3+URZ], R4 ;  /* 0x0000000403ffa9a7 */ /* 0x0005e200080004ff */
[----:B------:R-:W-:Y:S01]  /*2ab0*/  UIADD3 UR4, UPT, UPT, UR5, 0x1, URZ ;  /* 0x0000000105047890 */ /* 0x000fe2000fffe0ff */
[----:B------:R-:W-:-:S03]  /*2ac0*/  VIADD R8, R8, 0x1 ;  /* 0x0000000108087836 */ /* 0x000fc60000000000 */
[----:B------:R-:W-:Y:S02]  /*2ad0*/  UISETP.NE.AND UP0, UPT, UR4, 0x2, UPT ;  /* 0x000000020400788c */ /* 0x000fe4000bf05270 */
[----:B------:R-:W-:Y:S06]  /*2ae0*/  UGETNEXTWORKID.BROADCAST [UR8], [UR9] ;  /* 0x00000000080073ca */ /* 0x000fec0008000100 */
[----:B------:R-:W-:Y:S01]  /*2af0*/  USEL UR7, URZ, 0x1, UP0 ;  /* 0x00000001ff077887 */ /* 0x000fe20008000000 */
[----:B------:R-:W-:Y:S01]  /*2b00*/  ISETP.NE.AND P0, PT, R8, 0x2, PT ;  /* 0x000000020800780c */ /* 0x000fe20003f05270 */
[----:B------:R-:W-:Y:S01]  /*2b10*/  USEL UR5, UR4, URZ, UP0 ;  /* 0x000000ff04057287 */ /* 0x000fe20008000000 */
[----:B------:R-:W3:Y:S03]  /*2b20*/  SYNCS.PHASECHK.TRANS64.TRYWAIT P1, [R2+URZ+0x40], R5 ;  /* 0x00004005020075a7 */ /* 0x000ee600080211ff */
[----:B------:R-:W-:Y:S01]  /*2b30*/  LOP3.LUT R12, R12, UR7, RZ, 0x3c, !PT ;  /* 0x000000070c0c7c12 */ /* 0x000fe2000f8e3cff */
[----:B--23--:R-:W-:Y:S07]  /*2b40*/  @!P1 BRA `(.L_x_48) ;  /* 0x0000006000f89947 */ /* 0x00cfee0003800000 */
.L_x_114:
[C---:B------:R-:W-:Y:S01]  /*2b50*/  LEA R4, R11.reuse, UR6, 0x4 ;  /* 0x000000060b047c11 */ /* 0x040fe2000f8e20ff */
[----:B--2---:R-:W-:Y:S01]  /*2b60*/  VIADD R2, R2, 0x50 ;  /* 0x0000005002027836 */ /* 0x004fe20000000000 */
[----:B------:R-:W-:Y:S01]  /*2b70*/  SEL R8, R8, RZ, P0 ;  /* 0x000000ff08087207 */ /* 0x000fe20000000000 */
[----:B------:R-:W-:-:S03]  /*2b80*/  VIADD R11, R11, 0x1 ;  /* 0x000000010b0b7836 */ /* 0x000fc60000000000 */
[----:B------:R-:W2:Y:S01]  /*2b90*/  LDS.128 R4, [R4+0xd0] ;  /* 0x0000d00004047984 */ /* 0x000ea20000000c00 */
[----:B------:R-:W-:Y:S02]  /*2ba0*/  PRMT R2, RZ, 0x654, R2 ;  /* 0x00000654ff027816 */ /* 0x000fe40000000002 */
[C---:B------:R-:W-:Y:S01]  /*2bb0*/  ISETP.NE.AND P1, PT, R11.reuse, 0x2, PT ;  /* 0x000000020b00780c */ /* 0x040fe20003f25270 */
[----:B------:R-:W-:Y:S01]  /*2bc0*/  @!PT LDS RZ, [RZ] ;  /* 0x00000000fffff984 */ /* 0x000fe20000000800 */
[----:B------:R-:W-:Y:S01]  /*2bd0*/  @!PT LDS RZ, [RZ] ;  /* 0x00000000fffff984 */ /* 0x000fe20000000800 */
[----:B------:R-:W-:Y:S01]  /*2be0*/  @!PT LDS RZ, [RZ] ;  /* 0x00000000fffff984 */ /* 0x000fe20000000800 */
[----:B------:R-:W-:Y:S01]  /*2bf0*/  @!PT LDS RZ, [RZ] ;  /* 0x00000000fffff984 */ /* 0x000fe20000000800 */
[----:B------:R3:W-:Y:S06]  /*2c00*/  MEMBAR.ALL.CTA ;  /* 0x0000000000007992 */ /* 0x0007ec0000008000 */
[----:B---3--:R-:W3:Y:S01]  /*2c10*/  FENCE.VIEW.ASYNC.S ;  /* 0x00000000000073c6 */ /* 0x008ee20000000000 */
[----:B------:R-:W-:Y:S01]  /*2c20*/  SEL R11, R11, RZ, P1 ;  /* 0x000000ff0b0b7207 */ /* 0x000fe20000800000 */
[----:B---3--:R3:W-:Y:S01]  /*2c30*/  SYNCS.ARRIVE.TRANS64.RED.A1T0 RZ, [R2+URZ], RZ ;  /* 0x000000ff02ff79a7 */ /* 0x0087e200081004ff */
[----:B--2---:R-:W-:-:S02]  /*2c40*/  LOP3.LUT P3, RZ, R6, 0x1, RZ, 0xc0, !PT ;  /* 0x0000000106ff7812 */ /* 0x004fc4000786c0ff */
[----:B------:R-:W-:-:S04]  /*2c50*/  SEL R5, RZ, 0x1, P1 ;  /* 0x00000001ff057807 */ /* 0x000fc80000800000 */
[----:B------:R-:W-:Y:S02]  /*2c60*/  LOP3.LUT R10, R10, R5, RZ, 0x3c, !PT ;  /* 0x000000050a0a7212 */ /* 0x000fe400078e3cff */
[----:B---3--:R-:W-:-:S04]  /*2c70*/  SEL R2, RZ, 0x1, P0 ;  /* 0x00000001ff027807 */ /* 0x008fc80000000000 */
[----:B------:R-:W-:Y:S01]  /*2c80*/  LOP3.LUT R9, R9, R2, RZ, 0x3c, !PT ;  /* 0x0000000209097212 */ /* 0x000fe200078e3cff */
[----:B------:R-:W-:Y:S06]  /*2c90*/  @P3 BRA `(.L_x_49) ;  /* 0xfffffffc002c3947 */ /* 0x000fec000383ffff */
[----:B------:R-:W-:Y:S01]  /*2ca0*/  ULEA UR4, UR5, UR6, 0x3 ;  /* 0x0000000605047291 */ /* 0x000fe2000f8e18ff */
[----:B------:R-:W-:-:S08]  /*2cb0*/  SHF.L.U32 R3, R12, 0x1f, RZ ;  /* 0x0000001f0c037819 */ /* 0x000fd000000006ff */
[----:B------:R-:W2:Y:S02]  /*2cc0*/  SYNCS.PHASECHK.TRANS64 P0, [UR4+0x50], R3 ;  /* 0x00005003ff0075a7 */ /* 0x000ea40008001004 */
[----:B--2---:R-:W-:Y:S05]  /*2cd0*/  @P0 BRA `(.L_x_50) ;  /* 0x0000000000080947 */ /* 0x004fea0003800000 */
[----:B------:R-:W2:Y:S02]  /*2ce0*/  SYNCS.PHASECHK.TRANS64.TRYWAIT P0, [UR4+0x50], R3 ;  /* 0x00005003ff0075a7 */ /* 0x000ea40008001104 */
[----:B--2---:R-:W-:Y:S05]  /*2cf0*/  @!P0 BRA `(.L_x_51) ;  /* 0x0000006000a08947 */ /* 0x004fea0003800000 */
.L_x_50:
[----:B------:R-:W-:-:S04]  /*2d00*/  UIADD3 UR7, UPT, UPT, UR5, 0x1, URZ ;  /* 0x0000000105077890 */ /* 0x000fc8000fffe0ff */
[----:B------:R-:W-:-:S04]  /*2d10*/  UISETP.NE.AND UP0, UPT, UR7, 0x2, UPT ;  /* 0x000000020700788c */ /* 0x000fc8000bf05270 */
[----:B------:R-:W-:Y:S02]  /*2d20*/  USEL UR8, URZ, 0x1, UP0 ;  /* 0x00000001ff087887 */ /* 0x000fe40008000000 */
[----:B------:R-:W-:-:S04]  /*2d30*/  USEL UR7, UR7, URZ, UP0 ;  /* 0x000000ff07077287 */ /* 0x000fc80008000000 */
[----:B------:R-:W-:Y:S01]  /*2d40*/  ULEA UR7, UR7, UR6, 0x3 ;  /* 0x0000000607077291 */ /* 0x000fe2000f8e18ff */
[----:B--2---:R-:W-:-:S04]  /*2d50*/  LOP3.LUT R3, R12, UR8, RZ, 0x3c, !PT ;  /* 0x000000080c037c12 */ /* 0x004fc8000f8e3cff */
[----:B------:R-:W-:-:S04]  /*2d60*/  SHF.L.U32 R0, R3, 0x1f, RZ ;  /* 0x0000001f03007819 */ /* 0x000fc800000006ff */
[----:B------:R-:W2:Y:S02]  /*2d70*/  SYNCS.PHASECHK.TRANS64 P0, [UR7+0x50], R0 ;  /* 0x00005000ff0075a7 */ /* 0x000ea40008001007 */
[----:B-12---:R-:W-:Y:S05]  /*2d80*/  @P0 EXIT ;  /* 0x000000000000094d */ /* 0x006fea0003800000 */
[----:B------:R-:W-:Y:S02]  /*2d90*/  SHF.L.U32 R3, R3, 0x1f, RZ ;  /* 0x0000001f03037819 */ /* 0x000fe400000006ff */
[----:B------:R-:W-:-:S07]  /*2da0*/  MOV R0, UR7 ;  /* 0x0000000700007c02 */ /* 0x000fce0008000f00 */
.L_x_52:
[----:B-1----:R1:W2:Y:S02]  /*2db0*/  SYNCS.PHASECHK.TRANS64.TRYWAIT P0, [R0+URZ+0x50], R3 ;  /* 0x00005003000075a7 */ /* 0x0022a400080011ff */
[----:B--2---:R-:W-:Y:S05]  /*2dc0*/  @!P0 NANOSLEEP.SYNCS 0x989680 ;  /* 0x009896800000895d */ /* 0x004fea0003900000 */
[----:B------:R-:W2:Y:S02]  /*2dd0*/  @!P0 SYNCS.PHASECHK.TRANS64 P0, [R0+URZ+0x50], R3 ;  /* 0x00005003000085a7 */ /* 0x000ea400080010ff */
[----:B--2---:R-:W-:Y:S05]  /*2de0*/  @P0 EXIT ;  /* 0x000000000000094d */ /* 0x004fea0003800000 */
[----:B------:R-:W-:Y:S05]  /*2df0*/  BRA `(.L_x_52) ;  /* 0xfffffffc00ec7947 */ /* 0x000fea000383ffff */
.L_x_45:
[----:B------:R-:W-:Y:S05]  /*2e00*/  BRA.U UP4, `(.L_x_53) ;  /* 0x0000001104407547 */ /* 0x000fea000b800000 */
[----:B------:R-:W-:Y:S01]  /*2e10*/  UMOV UR4, 0x40 ;  /* 0x0000004000047882 */ /* 0x000fe20000000000 */
[----:B------:R-:W-:Y:S01]  /*2e20*/  NOP ;  /* 0x0000000000007918 */ /* 0x000fe20000000000 */
[----:B------:R-:W-:Y:S01]  /*2e30*/  ULEA UR5, UR47, UR4, 0x18 ;  /* 0x000000042f057291 */ /* 0x000fe2000f8ec0ff */
[----:B------:R-:W-:Y:S02]  /*2e40*/  UMOV UR6, 0x400 ;  /* 0x0000040000067882 */ /* 0x000fe40000000000 */
[----:B------:R-:W-:-:S06]  /*2e50*/  ULEA UR6, UR47, UR6, 0x18 ;  /* 0x000000062f067291 */ /* 0x000fcc000f8ec0ff */
[----:B------:R-:W2:Y:S02]  /*2e60*/  LDS.U8 R0, [UR5+0x1c] ;  /* 0x00001c05ff007984 */ /* 0x000ea40008000000 */
[----:B--2---:R-:W-:-:S13]  /*2e70*/  ISETP.NE.AND P0, PT, R0, RZ, PT ;  /* 0x000000ff0000720c */ /* 0x004fda0003f05270 */
[----:B------:R-:W-:Y:S05]  /*2e80*/  @P0 BRA `(.L_x_54) ;  /* 0x0000000000580947 */ /* 0x000fea0003800000 */
[----:B------:R-:W-:-:S13]  /*2e90*/  ELECT P0, URZ, PT ;  /* 0x0000000000ff782f */ /* 0x000fda0003800000 */
[----:B------:R-:W-:Y:S05]  /*2ea0*/  @!P0 BRA `(.L_x_55) ;  /* 0x0000000000608947 */ /* 0x000fea0003800000 */
[----:B------:R-:W-:Y:S01]  /*2eb0*/  UMOV UR4, 0x10 ;  /* 0x0000001000047882 */ /* 0x000fe20000000000 */
[----:B------:R-:W-:Y:S01]  /*2ec0*/  HFMA2 R0, -RZ, RZ, 0, 5.9604644775390625e-08 ;  /* 0x00000001ff007431 */ /* 0x000fe200000001ff */
[----:B------:R-:W-:-:S03]  /*2ed0*/  MOV R2, 0xffff ;  /* 0x0000ffff00027802 */ /* 0x000fc60000000f00 */
[----:B------:R-:W-:Y:S04]  /*2ee0*/  DEPBAR.LE SB2, 0x36 ;  /* 0x0000ad800000791a */ /* 0x000fe80000000000 */
[----:B------:R-:W2:Y:S02]  /*2ef0*/  UTCATOMSWS.FIND_AND_SET.ALIGN UP0, UR4, UR4 ;  /* 0x00000004000475e3 */ /* 0x000ea40008000800 */
[----:B--2---:R-:W-:Y:S01]  /*2f00*/  MOV R5, UR4 ;  /* 0x0000000400057c02 */ /* 0x004fe20008000f00 */
[----:B------:R-:W-:Y:S06]  /*2f10*/  BRA.U UP0, `(.L_x_56) ;  /* 0x0000000100187547 */ /* 0x000fec000b800000 */
.L_x_57:
[----:B------:R-:W-:Y:S05]  /*2f20*/  NANOSLEEP 0x64 ;  /* 0x000000640000795d */ /* 0x000fea0003800000 */
[----:B------:R-:W-:-:S05]  /*2f30*/  UMOV UR4, 0x10 ;  /* 0x0000001000047882 */ /* 0x000fca0000000000 */
[----:B------:R-:W-:Y:S04]  /*2f40*/  DEPBAR.LE SB2, 0x36 ;  /* 0x0000ad800000791a */ /* 0x000fe80000000000 */
[----:B------:R-:W2:Y:S02]  /*2f50*/  UTCATOMSWS.FIND_AND_SET.ALIGN UP0, UR4, UR4 ;  /* 0x00000004000475e3 */ /* 0x000ea40008000800 */
[----:B--2---:R-:W-:Y:S01]  /*2f60*/  MOV R5, UR4 ;  /* 0x0000000400057c02 */ /* 0x004fe20008000f00 */
[----:B------:R-:W-:Y:S05]  /*2f70*/  BRA.U !UP0, `(.L_x_57) ;  /* 0xfffffffd08e87547 */ /* 0x000fea000b83ffff */
.L_x_56:
[-C--:B------:R-:W-:Y:S02]  /*2f80*/  SHF.L.U32 R2, R2, R5.reuse, RZ ;  /* 0x0000000502027219 */ /* 0x080fe400000006ff */
[----:B------:R-:W-:Y:S01]  /*2f90*/  SHF.L.U32 R0, R0, R5, RZ ;  /* 0x0000000500007219 */ /* 0x000fe200000006ff */
[----:B------:R-:W-:Y:S02]  /*2fa0*/  IMAD.SHL.U32 R5, R5, 0x20, RZ ;  /* 0x0000002005057824 */ /* 0x000fe400078e00ff */
[----:B------:R2:W-:Y:S04]  /*2fb0*/  ATOMS.OR RZ, [UR5+0x14], R2 ;  /* 0x00001402ffff798c */ /* 0x0005e8000b000005 */
[----:B------:R2:W-:Y:S04]  /*2fc0*/  ATOMS.OR RZ, [UR5+0x18], R0 ;  /* 0x00001800ffff798c */ /* 0x0005e8000b000005 */
[----:B------:R2:W-:Y:S01]  /*2fd0*/  STS [UR6+0xf0], R5 ;  /* 0x0000f005ff007988 */ /* 0x0005e20008000806 */
[----:B------:R-:W-:Y:S05]  /*2fe0*/  BRA `(.L_x_55) ;  /* 0x0000000000107947 */ /* 0x000fea0003800000 */
.L_x_54:
[----:B------:R-:W-:Y:S02]  /*2ff0*/  MOV R0, 0xffffffff ;  /* 0xffffffff00007802 */ /* 0x000fe40000000f00 */
[----:B------:R-:W-:-:S03]  /*3000*/  MOV R4, 0x3030 ;  /* 0x0000303000047802 */ /* 0x000fc60000000f00 */
[----:B------:R2:W-:Y:S04]  /*3010*/  STS [UR6+0xf0], R0 ;  /* 0x0000f000ff007988 */ /* 0x0005e80008000806 */
[----:B-12--5:R-:W-:Y:S05]  /*3020*/  CALL.REL.NOINC `($__internal_1_$__cuda_sm10x_tcgen05_guardrail_trap_phase_invalid_during_alloc) ;  /* 0x0000006400247944 */ /* 0x026fea0003c00000 */
.L_x_55:
[----:B------:R-:W-:Y:S05]  /*3030*/  WARPSYNC.ALL ;  /* 0x0000000000007948 */ /* 0x000fea0003800000 */
[----:B------:R-:W3:Y:S01]  /*3040*/  S2UR UR4, SR_CgaCtaId ;  /* 0x00000000000479c3 */ /* 0x000ee20000008800 */
[----:B------:R-:W-:Y:S01]  /*3050*/  UMOV UR43, 0x400 ;  /* 0x00000400002b7882 */ /* 0x000fe20000000000 */
[----:B------:R-:W-:-:S06]  /*3060*/  NOP ;  /* 0x0000000000007918 */ /* 0x000fcc0000000000 */
[----:B------:R-:W-:Y:S06]  /*3070*/  BAR.ARV 0x6, 0xa0 ;  /* 0x0182800000007b1d */ /* 0x000fec0000002000 */
[----:B------:R-:W4:Y:S01]  /*3080*/  LDCU UR6, c[0x0][0x38c] ;  /* 0x00007180ff0677ac */ /* 0x000f220008000800 */
[----:B------:R-:W-:Y:S01]  /*3090*/  LOP3.LUT R3, R3, 0xffff, RZ, 0xc0, !PT ;  /* 0x0000ffff03037812 */ /* 0x000fe200078ec0ff */
[----:B------:R-:W-:Y:S01]  /*30a0*/  IMAD.MOV.U32 R11, RZ, RZ, 0x1 ;  /* 0x00000001ff0b7424 */ /* 0x000fe200078e00ff */
[----:B------:R-:W-:Y:S01]  /*30b0*/  CS2R R8, SRZ ;  /* 0x0000000000087805 */ /* 0x000fe2000001ff00 */
[----:B------:R-:W1:Y:S01]  /*30c0*/  LDCU UR7, c[0x0][0x38c] ;  /* 0x00007180ff0777ac */ /* 0x000e620008000800 */
[----:B------:R-:W-:Y:S01]  /*30d0*/  R2UR UR44, R3 ;  /* 0x00000000032c72ca */ /* 0x000fe200000e0000 */
[----:B------:R-:W-:Y:S01]  /*30e0*/  IMAD.MOV.U32 R10, RZ, RZ, RZ ;  /* 0x000000ffff0a7224 */ /* 0x000fe200078e00ff */
[----:B------:R-:W-:Y:S01]  /*30f0*/  UMOV UR46, URZ ;  /* 0x000000ff002e7c82 */ /* 0x000fe20008000000 */
[----:B------:R-:W-:Y:S01]  /*3100*/  UMOV UR41, URZ ;  /* 0x000000ff00297c82 */ /* 0x000fe20008000000 */
[----:B---3--:R-:W-:Y:S01]  /*3110*/  ULEA UR43, UR4, UR43, 0x18 ;  /* 0x0000002b042b7291 */ /* 0x008fe2000f8ec0ff */
[----:B------:R-:W-:Y:S01]  /*3120*/  UMOV UR62, 0x0 ;  /* 0x00000000003e7882 */ /* 0x000fe20000000000 */
[----:B------:R-:W-:-:S02]  /*3130*/  UMOV UR63, 0x4380010 ;  /* 0x04380010003f7882 */ /* 0x000fc40000000000 */
[----:B------:R-:W-:Y:S02]  /*3140*/  UIADD3 UR5, UPT, UPT, UR43, 0x7200, URZ ;  /* 0x000072002b057890 */ /* 0x000fe4000fffe0ff */
[----:B------:R-:W-:Y:S02]  /*3150*/  UIADD3 UR4, UPT, UPT, UR43, 0xf200, URZ ;  /* 0x0000f2002b047890 */ /* 0x000fe4000fffe0ff */
[----:B----4-:R-:W-:Y:S01]  /*3160*/  UIADD3 UR6, UPT, UPT, UR6, 0xff, URZ ;  /* 0x000000ff06067890 */ /* 0x010fe2000fffe0ff */
[----:B--2---:R-:W2:Y:S01]  /*3170*/  LDS R0, [UR43+0xf0] ;  /* 0x0000f02bff007984 */ /* 0x004ea20008000800 */
[----:B------:R-:W-:Y:S02]  /*3180*/  USHF.R.U32.HI UR5, URZ, 0x4, UR5 ;  /* 0x00000004ff057899 */ /* 0x000fe40008011605 */
[----:B------:R-:W-:Y:S02]  /*3190*/  USHF.R.S32.HI UR64, URZ, 0x1f, UR6 ;  /* 0x0000001fff407899 */ /* 0x000fe40008011406 */
[----:B------:R-:W-:-:S02]  /*31a0*/  USHF.R.U32.HI UR4, URZ, 0x4, UR4 ;  /* 0x00000004ff047899 */ /* 0x000fc40008011604 */
[----:B------:R-:W-:Y:S02]  /*31b0*/  ULEA.HI UR64, UR64, UR6, URZ, 0x8 ;  /* 0x0000000640407291 */ /* 0x000fe4000f8f40ff */
[----:B------:R-:W-:Y:S02]  /*31c0*/  ULOP3.LUT UR5, UR5, 0x3fff, URZ, 0xc0, !UPT ;  /* 0x00003fff05057892 */ /* 0x000fe4000f8ec0ff */
[----:B------:R-:W-:Y:S02]  /*31d0*/  USHF.R.S32.HI UR64, URZ, 0x8, UR64 ;  /* 0x00000008ff407899 */ /* 0x000fe40008011440 */
[----:B------:R-:W-:Y:S02]  /*31e0*/  ULOP3.LUT UR4, UR4, 0x3fff, URZ, 0xc0, !UPT ;  /* 0x00003fff04047892 */ /* 0x000fe4000f8ec0ff */
[----:B------:R-:W-:Y:S01]  /*31f0*/  UISETP.LT.AND UP0, UPT, UR64, 0x1, UPT ;  /* 0x000000014000788c */ /* 0x000fe2000bf01270 */
[----:B------:R-:W-:Y:S01]  /*3200*/  UMOV UR60, 0x0 ;  /* 0x00000000003c7882 */ /* 0x000fe20000000000 */
[----:B------:R-:W-:-:S02]  /*3210*/  UMOV UR61, 0x4380010 ;  /* 0x04380010003d7882 */ /* 0x000fc40000000000 */
[----:B------:R-:W-:Y:S01]  /*3220*/  USEL UR65, UR64, 0x1, !UP0 ;  /* 0x0000000140417887 */ /* 0x000fe2000c000000 */
[----:B------:R-:W-:Y:S01]  /*3230*/  UMOV UR58, 0x0 ;  /* 0x00000000003a7882 */ /* 0x000fe20000000000 */
[----:B------:R-:W-:Y:S01]  /*3240*/  UMOV UR59, 0x4380010 ;  /* 0x04380010003b7882 */ /* 0x000fe20000000000 */
[----:B------:R-:W-:Y:S01]  /*3250*/  UMOV UR56, 0x0 ;  /* 0x0000000000387882 */ /* 0x000fe20000000000 */
[----:B------:R-:W-:Y:S01]  /*3260*/  UMOV UR57, 0x4380010 ;  /* 0x0438001000397882 */ /* 0x000fe20000000000 */
[----:B------:R-:W-:Y:S01]  /*3270*/  UMOV UR54, 0x0 ;  /* 0x0000000000367882 */ /* 0x000fe20000000000 */
[----:B------:R-:W-:Y:S01]  /*3280*/  UMOV UR55, 0x4380010 ;  /* 0x0438001000377882 */ /* 0x000fe20000000000 */
[----:B------:R-:W-:Y:S01]  /*3290*/  UMOV UR52, 0x0 ;  /* 0x0000000000347882 */ /* 0x000fe20000000000 */
[----:B------:R-:W-:Y:S01]  /*32a0*/  UMOV UR53, 0x4380010 ;  /* 0x0438001000357882 */ /* 0x000fe20000000000 */
[----:B------:R-:W-:Y:S02]  /*32b0*/  ULOP3.LUT UR45, UR5, 0x10000, URZ, 0xfc, !UPT ;  /* 0x00010000052d7892 */ /* 0x000fe4000f8efcff */
[----:B------:R-:W-:-:S02]  /*32c0*/  ULOP3.LUT UR4, UR4, 0x10000, URZ, 0xfc, !UPT ;  /* 0x0001000004047892 */ /* 0x000fc4000f8efcff */
[----:B------:R-:W-:Y:S02]  /*32d0*/  UIADD3 UR65, UPT, UPT, -UR65, URZ, URZ ;  /* 0x000000ff41417290 */ /* 0x000fe4000fffe1ff */
[----:B-1----:R-:W-:Y:S01]  /*32e0*/  UISETP.GE.AND UP4, UPT, UR7, 0x1, UPT ;  /* 0x000000010700788c */ /* 0x002fe2000bf86270 */
[----:B------:R-:W-:Y:S01]  /*32f0*/  UMOV UR50, 0x0 ;  /* 0x0000000000327882 */ /* 0x000fe20000000000 */
[----:B------:R-:W-:Y:S01]  /*3300*/  UMOV UR51, 0x4380010 ;  /* 0x0438001000337882 */ /* 0x000fe20000000000 */
[----:B------:R-:W-:Y:S01]  /*3310*/  UMOV UR48, 0x0 ;  /* 0x0000000000307882 */ /* 0x000fe20000000000 */
[----:B--2---:R-:W-:Y:S01]  /*3320*/  R2UR UR66, R0 ;  /* 0x00000000004272ca */ /* 0x004fe200000e0000 */
[----:B------:R-:W-:-:S14]  /*3330*/  UMOV UR49, 0x4380010 ;  /* 0x0438001000317882 */ /* 0x000fdc0000000000 */
.L_x_64:
[----:B------:R-:W-:Y:S02]  /*3340*/  LEA R0, R10, UR43, 0x3 ;  /* 0x0000002b0a007c11 */ /* 0x000fe4000f8e18ff */
[----:B------:R-:W-:Y:S02]  /*3350*/  SHF.L.U32 R5, R9, 0x1f, RZ ;  /* 0x0000001f09057819 */ /* 0x000fe400000006ff */
[----:B------:R-:W-:Y:S01]  /*3360*/  PLOP3.LUT P0, PT, PT, PT, UP4, 0x80, 0x8 ;  /* 0x000000000008781c */ /* 0x000fe20003f0f048 */
[----:B------:R-:W-:Y:S01]  /*3370*/  VIADD R3, R0, 0x50 ;  /* 0x0000005000037836 */ /* 0x000fe20000000000 */
[----:B-1----:R-:W1:Y:S02]  /*3380*/  SYNCS.PHASECHK.TRANS64.TRYWAIT P1, [R0+URZ+0x40], R5 ;  /* 0x00004005000075a7 */ /* 0x002e6400080211ff */
[----:B-1-3--:R-:W-:Y:S09]  /*3390*/  @!P1 BRA `(.L_x_58) ;  /* 0x0000005c00109947 */ /* 0x00aff20003800000 */
.L_x_116:
[----:B------:R-:W-:Y:S01]  /*33a0*/  LEA R4, R10, UR43, 0x4 ;  /* 0x0000002b0a047c11 */ /* 0x000fe2000f8e20ff */
[----:B------:R-:W-:Y:S01]  /*33b0*/  @UP4 ULEA UR5, UR41, UR43, 0x3 ;  /* 0x0000002b29054291 */ /* 0x000fe2000f8e18ff */
[----:B------:R-:W-:Y:S01]  /*33c0*/  PLOP3.LUT P2, PT, PT, PT, PT, 0x80, 0x8 ;  /* 0x000000000008781c */ /* 0x000fe20003f4f070 */
[----:B------:R-:W-:Y:S01]  /*33d0*/  ULEA UR47, UR46, UR43, 0x3 ;  /* 0x0000002b2e2f7291 */ /* 0x000fe2000f8e18ff */
[----:B------:R-:W-:Y:S02]  /*33e0*/  PRMT R3, RZ, 0x654, R3 ;  /* 0x00000654ff037816 */ /* 0x000fe40000000003 */
[----:B-1----:R-:W1:Y:S01]  /*33f0*/  LDS.128 R4, [R4+0xd0] ;  /* 0x0000d00004047984 */ /* 0x002e620000000c00 */
[----:B------:R-:W-:Y:S02]  /*3400*/  @P0 SHF.L.U32 R2, R8, 0x1f, RZ ;  /* 0x0000001f08020819 */ /* 0x000fe400000006ff */
[----:B------:R-:W-:Y:S01]  /*3410*/  SHF.L.U32 R0, R11, 0x1f, RZ ;  /* 0x0000001f0b007819 */ /* 0x000fe200000006ff */
[----:B------:R-:W-:Y:S01]  /*3420*/  @!PT LDS RZ, [RZ] ;  /* 0x00000000fffff984 */ /* 0x000fe20000000800 */
[----:B------:R-:W-:Y:S01]  /*3430*/  @!PT LDS RZ, [RZ] ;  /* 0x00000000fffff984 */ /* 0x000fe20000000800 */
[----:B------:R-:W-:Y:S01]  /*3440*/  @!PT LDS RZ, [RZ] ;  /* 0x00000000fffff984 */ /* 0x000fe20000000800 */
[----:B------:R-:W-:Y:S01]  /*3450*/  @!PT LDS RZ, [RZ] ;  /* 0x00000000fffff984 */ /* 0x000fe20000000800 */
[----:B------:R2:W-:Y:S06]  /*3460*/  MEMBAR.ALL.CTA ;  /* 0x0000000000007992 */ /* 0x0005ec0000008000 */
[----:B--2---:R-:W2:Y:S02]  /*3470*/  FENCE.VIEW.ASYNC.S ;  /* 0x00000000000073c6 */ /* 0x004ea40000000000 */
[----:B--2---:R2:W-:Y:S01]  /*3480*/  SYNCS.ARRIVE.TRANS64.RED.A1T0 RZ, [R3+URZ], RZ ;  /* 0x000000ff03ff79a7 */ /* 0x0045e200081004ff */
[----:B------:R2:W3:Y:S01]  /*3490*/  @P0 SYNCS.PHASECHK.TRANS64.TRYWAIT P2, [UR5], R2 ;  /* 0x00000002ff0005a7 */ /* 0x0004e20008041105 */
[----:B------:R-:W-:Y:S01]  /*34a0*/  ULEA.HI UR5, UR46, UR46, URZ, 0x1 ;  /* 0x0000002e2e057291 */ /* 0x000fe2000f8f08ff */
[----:B-1----:R-:W-:-:S03]  /*34b0*/  LOP3.LUT P1, RZ, R6, 0x1, RZ, 0xc0, !PT ;  /* 0x0000000106ff7812 */ /* 0x002fc6000782c0ff */
[----:B------:R-:W-:Y:S02]  /*34c0*/  ULOP3.LUT UR6, UR5, 0xffe, URZ, 0xc0, !UPT ;  /* 0x00000ffe05067892 */ /* 0x000fe4000f8ec0ff */
[----:B------:R-:W-:Y:S02]  /*34d0*/  USHF.R.U32.HI UR38, URZ, 0x1, UR5 ;  /* 0x00000001ff267899 */ /* 0x000fe40008011605 */
[----:B------:R-:W-:Y:S02]  /*34e0*/  UIADD3 UR5, UPT, UPT, -UR6, UR46, URZ ;  /* 0x0000002e06057290 */ /* 0x000fe4000fffe1ff */
[----:B------:R-:W-:-:S04]  /*34f0*/  UIMAD UR38, UR38, 0xe0, UR66 ;  /* 0x000000e0262678a4 */ /* 0x000fc8000f8e0242 */
[----:B------:R-:W-:Y:S01]  /*3500*/  ULEA UR38, UR5, UR38, 0x14 ;  /* 0x0000002605267291 */ /* 0x000fe2000f8ea0ff */
[----:B------:R-:W1:Y:S02]  /*3510*/  SYNCS.PHASECHK.TRANS64.TRYWAIT P0, [UR47+0x80], R0 ;  /* 0x00008000ff0075a7 */ /* 0x000e64000800112f */
[----:B-123--:R-:W-:Y:S09]  /*3520*/  @!P0 BRA `(.L_x_59) ;  /* 0x0000005800c08947 */ /* 0x00eff20003800000 */
.L_x_118:
[----:B------:R-:W-:Y:S01]  /*3530*/  IADD3 R10, PT, PT, R10, 0x1, RZ ;  /* 0x000000010a0a7810 */ /* 0x000fe20007ffe0ff */
[----:B------:R-:W-:Y:S06]  /*3540*/  BRA.U !UP4, `(.L_x_60) ;  /* 0x000000050c107547 */ /* 0x000fec000b800000 */
[----:B------:R-:W-:Y:S01]  /*3550*/  UPLOP3.LUT UP2, UPT, UPT, UPT, UPT, 0x40, 0x4 ;  /* 0x000000000004789c */ /* 0x000fe20003f4e870 */
[----:B------:R-:W-:Y:S01]  /*3560*/  UMOV UR40, UR65 ;  /* 0x0000004100287c82 */ /* 0x000fe20008000000 */
[----:B------:R-:W-:Y:S01]  /*3570*/  UMOV UR39, UR64 ;  /* 0x0000004000277c82 */ /* 0x000fe20008000000 */
[----:B------:R-:W-:-:S08]  /*3580*/  UMOV UR5, UR41 ;  /* 0x0000002900057c82 */ /* 0x000fd00008000000 */
.L_x_63:
[----:B------:R-:W-:Y:S02]  /*3590*/  UIADD3 UR40, UPT, UPT, UR40, 0x1, URZ ;  /* 0x0000000128287890 */ /* 0x000fe4000fffe0ff */
[----:B--2---:R-:W-:Y:S02]  /*35a0*/  ULEA UR7, UR5, UR43, 0x3 ;  /* 0x0000002b05077291 */ /* 0x004fe4000f8e18ff */
[----:B------:R-:W-:Y:S01]  /*35b0*/  UISETP.NE.AND UP3, UPT, UR40, URZ, UPT ;  /* 0x000000ff2800728c */ /* 0x000fe2000bf65270 */
[----:B---3--:R-:W-:Y:S10]  /*35c0*/  @P2 BRA `(.L_x_61) ;  /* 0x00000000000c2947 */ /* 0x008ff40003800000 */
[----:B-1----:R-:W-:Y:S04]  /*35d0*/  SHF.L.U32 R3, R8, 0x1f, RZ ;  /* 0x0000001f08037819 */ /* 0x002fe800000006ff */
[----:B------:R-:W1:Y:S02]  /*35e0*/  SYNCS.PHASECHK.TRANS64.TRYWAIT P0, [UR7], R3 ;  /* 0x00000003ff0075a7 */ /* 0x000e640008001107 */
[----:B-1----:R-:W-:Y:S05]  /*35f0*/  @!P0 BRA `(.L_x_62) ;  /* 0x0000005800a48947 */ /* 0x002fea0003800000 */
.L_x_61:
[----:B------:R-:W-:Y:S01]  /*3600*/  UISETP.NE.AND UP0, UPT, UR39, 0x1, UPT ;  /* 0x000000012700788c */ /* 0x000fe2000bf05270 */
[----:B------:R-:W-:Y:S01]  /*3610*/  PLOP3.LUT P2, PT, PT, PT, PT, 0x80, 0x8 ;  /* 0x000000000008781c */ /* 0x000fe20003f4f070 */
[----:B------:R-:W-:Y:S02]  /*3620*/  UIADD3 UR6, UPT, UPT, UR5, 0x1, URZ ;  /* 0x0000000105067890 */ /* 0x000fe4000fffe0ff */
[----:B------:R-:W-:Y:S02]  /*3630*/  UIADD3 UR42, UPT, UPT, UR7, 0x10, URZ ;  /* 0x00000010072a7890 */ /* 0x000fe4000fffe0ff */
[----:B------:R-:W-:Y:S01]  /*3640*/  UISETP.NE.AND UP1, UPT, UR6, 0x2, UPT ;  /* 0x000000020600788c */ /* 0x000fe2000bf25270 */
[----:B------:R-:W-:Y:S01]  /*3650*/  PLOP3.LUT P0, PT, PT, PT, UP0, 0x80, 0x8 ;  /* 0x000000000008781c */ /* 0x000fe20003f0f008 */
[----:B------:R-:W-:Y:S02]  /*3660*/  UIADD3 UR39, UPT, UPT, UR39, -0x1, URZ ;  /* 0xffffffff27277890 */ /* 0x000fe4000fffe0ff */
[----:B------:R-:W-:Y:S02]  /*3670*/  USEL UR8, URZ, 0x1, UP1 ;  /* 0x00000001ff087887 */ /* 0x000fe40008800000 */
[----:B------:R-:W-:Y:S01]  /*3680*/  USEL UR41, UR6, URZ, UP1 ;  /* 0x000000ff06297287 */ /* 0x000fe20008800000 */
[----:B------:R-:W-:Y:S01]  /*3690*/  UMOV UR7, 0x40004040 ;  /* 0x4000404000077882 */ /* 0x000fe20000000000 */
[----:B------:R-:W-:Y:S02]  /*36a0*/  UMOV UR9, 0x40004040 ;  /* 0x4000404000097882 */ /* 0x000fe40000000000 */
[----:B------:R-:W-:Y:S01]  /*36b0*/  @UP0 ULEA UR6, UR41, UR43, 0x3 ;  /* 0x0000002b29060291 */ /* 0x000fe2000f8e18ff */
[----:B------:R-:W-:Y:S01]  /*36c0*/  LOP3.LUT R8, R8, UR8, RZ, 0x3c, !PT ;  /* 0x0000000808087c12 */ /* 0x000fe2000f8e3cff */
[----:B------:R-:W-:Y:S01]  /*36d0*/  ULEA UR8, UR5, UR45, 0xa ;  /* 0x0000002d05087291 */ /* 0x000fe2000f8e50ff */
[----:B------:R-:W-:Y:S02]  /*36e0*/  UMOV UR37, 0x40004040 ;  /* 0x4000404000257882 */ /* 0x000fe40000000000 */
[----:B-1----:R-:W-:Y:S01]  /*36f0*/  @P0 SHF.L.U32 R0, R8, 0x1f, RZ ;  /* 0x0000001f08000819 */ /* 0x002fe200000006ff */
[----:B------:R-:W-:Y:S02]  /*3700*/  UIADD3 UR34, UPT, UPT, UR8, 0x2, URZ ;  /* 0x0000000208227890 */ /* 0x000fe4000fffe0ff */
[----:B------:R-:W-:Y:S01]  /*3710*/  UIADD3 UR30, UPT, UPT, UR8, 0x4, URZ ;  /* 0x00000004081e7890 */ /* 0x000fe2000fffe0ff */
[----:B------:R2:W3:Y:S01]  /*3720*/  @P0 SYNCS.PHASECHK.TRANS64.TRYWAIT P2, [UR6], R0 ;  /* 0x00000000ff0005a7 */ /* 0x0004e20008041106 */
[----:B------:R-:W-:Y:S02]  /*3730*/  UIMAD UR6, UR5, 0xe00, UR4 ;  /* 0x00000e00050678a4 */ /* 0x000fe4000f8e0204 */
[----:B------:R-:W-:Y:S02]  /*3740*/  UIADD3 UR26, UPT, UPT, UR8, 0x6, URZ ;  /* 0x00000006081a7890 */ /* 0x000fe4000fffe0ff */
[----:B------:R-:W-:Y:S02]  /*3750*/  UIADD3 UR36, UPT, UPT, UR6, 0x2, URZ ;  /* 0x0000000206247890 */ /* 0x000fe4000fffe0ff */
[----:B------:R-:W-:Y:S02]  /*3760*/  UIADD3 UR32, UPT, UPT, UR6, 0x4, URZ ;  /* 0x0000000406207890 */ /* 0x000fe4000fffe0ff */
[----:B------:R-:W-:Y:S01]  /*3770*/  UIADD3 UR28, UPT, UPT, UR6, 0x6, URZ ;  /* 0x00000006061c7890 */ /* 0x000fe2000fffe0ff */
[----:B------:R2:W-:Y:S01]  /*3780*/  UTCQMMA gdesc[UR8], gdesc[UR6], tmem[UR38], tmem[UR62], idesc[UR63], UP2 ;  /* 0x00ff3e06080075ea */ /* 0x0005e20009000326 */
[----:B------:R-:W-:Y:S02]  /*3790*/  UIADD3 UR24, UPT, UPT, UR6, 0x700, URZ ;  /* 0x0000070006187890 */ /* 0x000fe4000fffe0ff */
[----:B------:R-:W-:Y:S02]  /*37a0*/  UIADD3 UR22, UPT, UPT, UR8, 0x200, URZ ;  /* 0x0000020008167890 */ /* 0x000fe4000fffe0ff */
[----:B------:R-:W-:Y:S02]  /*37b0*/  UIADD3 UR20, UPT, UPT, UR6, 0x702, URZ ;  /* 0x0000070206147890 */ /* 0x000fe4000fffe0ff */
[----:B------:R-:W-:Y:S02]  /*37c0*/  UIADD3 UR18, UPT, UPT, UR8, 0x202, URZ ;  /* 0x0000020208127890 */ /* 0x000fe4000fffe0ff */
[----:B------:R-:W-:Y:S02]  /*37d0*/  UIADD3 UR16, UPT, UPT, UR6, 0x704, URZ ;  /* 0x0000070406107890 */ /* 0x000fe4000fffe0ff */
[----:B------:R-:W-:Y:S02]  /*37e0*/  UIADD3 UR14, UPT, UPT, UR8, 0x204, URZ ;  /* 0x00000204080e7890 */ /* 0x000fe4000fffe0ff */
[----:B------:R-:W-:Y:S02]  /*37f0*/  UIADD3 UR12, UPT, UPT, UR6, 0x706, URZ ;  /* 0x00000706060c7890 */ /* 0x000fe4000fffe0ff */
[----:B------:R-:W-:Y:S02]  /*3800*/  UIADD3 UR10, UPT, UPT, UR8, 0x206, URZ ;  /* 0x00000206080a7890 */ /* 0x000fe4000fffe0ff */
[----:B------:R-:W-:Y:S01]  /*3810*/  UPLOP3.LUT UP2, UPT, UPT, UPT, UPT, 0x80, 0x8 ;  /* 0x000000000008789c */ /* 0x000fe20003f4f070 */
[----:B------:R-:W-:Y:S01]  /*3820*/  UMOV UR35, 0x40004040 ;  /* 0x4000404000237882 */ /* 0x000fe20000000000 */
[----:B------:R-:W-:Y:S01]  /*3830*/  UMOV UR33, 0x40004040 ;  /* 0x4000404000217882 */ /* 0x000fe20000000000 */
[----:B------:R2:W-:Y:S01]  /*3840*/  UTCQMMA gdesc[UR34], gdesc[UR36], tmem[UR38], tmem[UR60], idesc[UR61], UPT ;  /* 0x00ff3c24220075ea */ /* 0x0005e2000b800326 */
        /* <DEDUP_REMOVED lines=14> */
[----:B------:R-:W-:Y:S01]  /*3930*/  UMOV UR11, 0x40004040 ;  /* 0x40004040000b7882 */ /* 0x000fe20000000000 */
[----:B------:R2:W-:Y:S01]  /*3940*/  UTCQMMA gdesc[UR14], gdesc[UR16], tmem[UR38], tmem[UR50], idesc[UR51], UPT ;  /* 0x00ff32100e0075ea */ /* 0x0005e2000b800326 */
[----:B------:R2:W-:Y:S01]  /*3950*/  UTCQMMA gdesc[UR10], gdesc[UR12], tmem[UR38], tmem[UR48], idesc[UR49], UPT ;  /* 0x00ff300c0a0075ea */ /* 0x0005e2000b800326 */
[----:B------:R2:W-:Y:S01]  /*3960*/  UTCBAR.MULTICAST [UR42], URZ, UR44 ;  /* 0x000000ff2a0073e9 */ /* 0x0005e2000800082c */
[----:B------:R-:W-:Y:S01]  /*3970*/  UMOV UR5, UR41 ;  /* 0x0000002900057c82 */ /* 0x000fe20008000000 */
[----:B------:R-:W-:Y:S05]  /*3980*/  BRA.U UP3, `(.L_x_63) ;  /* 0xfffffffd03007547 */ /* 0x000fea000b83ffff */
.L_x_60:
[----:B------:R-:W-:Y:S01]  /*3990*/  UIADD3 UR5, UPT, UPT, UR46, 0x1, URZ ;  /* 0x000000012e057890 */ /* 0x000fe2000fffe0ff */
[C---:B------:R-:W-:Y:S01]  /*39a0*/  ISETP.NE.AND P0, PT, R10.reuse, 0x2, PT ;  /* 0x000000020a00780c */ /* 0x040fe20003f05270 */
[----:B--2---:R-:W-:Y:S02]  /*39b0*/  UIADD3 UR6, UPT, UPT, UR47, 0x60, URZ ;  /* 0x000000602f067890 */ /* 0x004fe4000fffe0ff */
[----:B------:R-:W-:Y:S01]  /*39c0*/  UISETP.NE.AND UP0, UPT, UR5, 0x4, UPT ;  /* 0x000000040500788c */ /* 0x000fe2000bf05270 */
[----:B-1----:R-:W-:Y:S02]  /*39d0*/  SEL R0, RZ, 0x1, P0 ;  /* 0x00000001ff007807 */ /* 0x002fe40000000000 */
[----:B------:R-:W-:Y:S01]  /*39e0*/  SEL R10, R10, RZ, P0 ;  /* 0x000000ff0a0a7207 */ /* 0x000fe20000000000 */
[----:B------:R-:W-:Y:S01]  /*39f0*/  USEL UR7, URZ, 0x1, UP0 ;  /* 0x00000001ff077887 */ /* 0x000fe20008000000 */
[----:B------:R-:W-:Y:S01]  /*3a00*/  LOP3.LUT R9, R9, R0, RZ, 0x3c, !PT ;  /* 0x0000000009097212 */ /* 0x000fe200078e3cff */
[----:B------:R-:W-:Y:S01]  /*3a10*/  USEL UR46, UR5, URZ, UP0 ;  /* 0x000000ff052e7287 */ /* 0x000fe20008000000 */
[----:B------:R1:W-:Y:S03]  /*3a20*/  UTCBAR [UR6], URZ ;  /* 0x000000ff060073e9 */ /* 0x0003e600080000ff */
[----:B------:R-:W-:Y:S01]  /*3a30*/  LOP3.LUT R11, R11, UR7, RZ, 0x3c, !PT ;  /* 0x000000070b0b7c12 */ /* 0x000fe2000f8e3cff */
[----:B------:R-:W-:Y:S07]  /*3a40*/  @P1 BRA `(.L_x_64) ;  /* 0xfffffff8003c1947 */ /* 0x000fee000383ffff */
[----:B------:R-:W2:Y:S01]  /*3a50*/  S2UR UR8, SR_CgaCtaId ;  /* 0x00000000000879c3 */ /* 0x000ea20000008800 */
[----:B------:R-:W-:Y:S01]  /*3a60*/  ELECT P0, URZ, PT ;  /* 0x0000000000ff782f */ /* 0x000fe20003800000 */
[----:B------:R-:W-:Y:S01]  /*3a70*/  IMAD.MOV.U32 R0, RZ, RZ, 0x1 ;  /* 0x00000001ff007424 */ /* 0x000fe200078e00ff */
[----:B------:R-:W-:Y:S01]  /*3a80*/  UIADD3 UR43, UPT, UPT, UR43, 0x80, URZ ;  /* 0x000000802b2b7890 */ /* 0x000fe2000fffe0ff */
[----:B------:R-:W-:Y:S01]  /*3a90*/  SHF.L.U32 R3, R11, 0x1f, RZ ;  /* 0x0000001f0b037819 */ /* 0x000fe200000006ff */
[----:B------:R-:W-:-:S03]  /*3aa0*/  UMOV UR4, 0x40 ;  /* 0x0000004000047882 */ /* 0x000fc60000000000 */
[----:B------:R-:W-:Y:S01]  /*3ab0*/  UVIRTCOUNT.DEALLOC.SMPOOL 0x80 ;  /* 0x000000800000784c */ /* 0x000fe20000000000 */
[----:B--2---:R-:W-:Y:S02]  /*3ac0*/  ULEA UR8, UR8, UR4, 0x18 ;  /* 0x0000000408087291 */ /* 0x004fe4000f8ec0ff */
[----:B------:R-:W-:-:S07]  /*3ad0*/  ULEA UR4, UR46, UR43, 0x3 ;  /* 0x0000002b2e047291 */ /* 0x000fce000f8e18ff */
[----:B------:R2:W-:Y:S02]  /*3ae0*/  @P0 STS.U8 [UR8+0x1c], R0 ;  /* 0x00001c00ff000988 */ /* 0x0005e40008000008 */
[----:B------:R-:W4:Y:S02]  /*3af0*/  SYNCS.PHASECHK.TRANS64.TRYWAIT P0, [UR4], R3 ;  /* 0x00000003ff0075a7 */ /* 0x000f240008001104 */
[----:B--2-4-:R-:W-:Y:S05]  /*3b00*/  @!P0 BRA `(.L_x_65) ;  /* 0x0000005400788947 */ /* 0x014fea0003800000 */
.L_x_121:
[----:B------:R-:W-:-:S04]  /*3b10*/  UIADD3 UR4, UPT, UPT, UR46, 0x1, URZ ;  /* 0x000000012e047890 */ /* 0x000fc8000fffe0ff */
[----:B------:R-:W-:-:S04]  /*3b20*/  UISETP.NE.AND UP0, UPT, UR4, 0x4, UPT ;  /* 0x000000040400788c */ /* 0x000fc8000bf05270 */
[----:B-1----:R-:W-:Y:S02]  /*3b30*/  USEL UR6, URZ, 0x1, UP0 ;  /* 0x00000001ff067887 */ /* 0x002fe40008000000 */
[----:B------:R-:W-:-:S04]  /*3b40*/  USEL UR4, UR4, URZ, UP0 ;  /* 0x000000ff04047287 */ /* 0x000fc80008000000 */
[----:B------:R-:W-:Y:S01]  /*3b50*/  ULEA UR5, UR4, UR43, 0x3 ;  /* 0x0000002b04057291 */ /* 0x000fe2000f8e18ff */
[----:B------:R-:W-:-:S04]  /*3b60*/  LOP3.LUT R2, R11, UR6, RZ, 0x3c, !PT ;  /* 0x000000060b027c12 */ /* 0x000fc8000f8e3cff */
[----:B--2---:R-:W-:-:S04]  /*3b70*/  SHF.L.U32 R3, R2, 0x1f, RZ ;  /* 0x0000001f02037819 */ /* 0x004fc800000006ff */
[----:B------:R-:W1:Y:S02]  /*3b80*/  SYNCS.PHASECHK.TRANS64.TRYWAIT P0, [UR5], R3 ;  /* 0x00000003ff0075a7 */ /* 0x000e640008001105 */
[----:B-1----:R-:W-:Y:S05]  /*3b90*/  @!P0 BRA `(.L_x_66) ;  /* 0x00000054006c8947 */ /* 0x002fea0003800000 */
.L_x_123:
[----:B------:R-:W-:-:S04]  /*3ba0*/  UIADD3 UR4, UPT, UPT, UR4, 0x1, URZ ;  /* 0x0000000104047890 */ /* 0x000fc8000fffe0ff */
[----:B------:R-:W-:-:S04]  /*3bb0*/  UISETP.NE.AND UP0, UPT, UR4, 0x4, UPT ;  /* 0x000000040400788c */ /* 0x000fc8000bf05270 */
[----:B------:R-:W-:Y:S02]  /*3bc0*/  USEL UR6, URZ, 0x1, UP0 ;  /* 0x00000001ff067887 */ /* 0x000fe40008000000 */
[----:B------:R-:W-:-:S04]  /*3bd0*/  USEL UR4, UR4, URZ, UP0 ;  /* 0x000000ff04047287 */ /* 0x000fc80008000000 */
[----:B------:R-:W-:Y:S01]  /*3be0*/  ULEA UR5, UR4, UR43, 0x3 ;  /* 0x0000002b04057291 */ /* 0x000fe2000f8e18ff */
[----:B------:R-:W-:-:S04]  /*3bf0*/  LOP3.LUT R2, R2, UR6, RZ, 0x3c, !PT ;  /* 0x0000000602027c12 */ /* 0x000fc8000f8e3cff */
[----:B-1----:R-:W-:-:S04]  /*3c00*/  SHF.L.U32 R3, R2, 0x1f, RZ ;  /* 0x0000001f02037819 */ /* 0x002fc800000006ff */
[----:B------:R-:W1:Y:S02]  /*3c10*/  SYNCS.PHASECHK.TRANS64.TRYWAIT P0, [UR5], R3 ;  /* 0x00000003ff0075a7 */ /* 0x000e640008001105 */
[----:B-1----:R-:W-:Y:S05]  /*3c20*/  @!P0 BRA `(.L_x_67) ;  /* 0x0000005400608947 */ /* 0x002fea0003800000 */
.L_x_125:
[----:B------:R-:W-:-:S04]  /*3c30*/  UIADD3 UR4, UPT, UPT, UR4, 0x1, URZ ;  /* 0x0000000104047890 */ /* 0x000fc8000fffe0ff */
[----:B------:R-:W-:-:S04]  /*3c40*/  UISETP.NE.AND UP0, UPT, UR4, 0x4, UPT ;  /* 0x000000040400788c */ /* 0x000fc8000bf05270 */
[----:B------:R-:W-:Y:S02]  /*3c50*/  USEL UR5, URZ, 0x1, UP0 ;  /* 0x00000001ff057887 */ /* 0x000fe40008000000 */
[----:B------:R-:W-:-:S04]  /*3c60*/  USEL UR4, UR4, URZ, UP0 ;  /* 0x000000ff04047287 */ /* 0x000fc80008000000 */
[----:B------:R-:W-:Y:S01]  /*3c70*/  ULEA UR4, UR4, UR43, 0x3 ;  /* 0x0000002b04047291 */ /* 0x000fe2000f8e18ff */
[----:B-1----:R-:W-:-:S04]  /*3c80*/  LOP3.LUT R3, R2, UR5, RZ, 0x3c, !PT ;  /* 0x0000000502037c12 */ /* 0x002fc8000f8e3cff */
[----:B------:R-:W-:-:S04]  /*3c90*/  SHF.L.U32 R3, R3, 0x1f, RZ ;  /* 0x0000001f03037819 */ /* 0x000fc800000006ff */
[----:B------:R-:W1:Y:S02]  /*3ca0*/  SYNCS.PHASECHK.TRANS64.TRYWAIT P0, [UR4], R3 ;  /* 0x00000003ff0075a7 */ /* 0x000e640008001104 */
[----:B-1----:R-:W-:Y:S05]  /*3cb0*/  @!P0 BRA `(.L_x_68) ;  /* 0x0000005400548947 */ /* 0x002fea0003800000 */
.L_x_127:
[----:B------:R-:W-:Y:S01]  /*3cc0*/  NOP ;  /* 0x0000000000007918 */ /* 0x000fe20000000000 */
[----:B-1----:R-:W1:Y:S01]  /*3cd0*/  LDS R0, [UR8+0x14] ;  /* 0x00001408ff007984 */ /* 0x002e620008000800 */
[----:B------:R-:W-:Y:S01]  /*3ce0*/  ULOP3.LUT UR4, UR66, 0xffff, URZ, 0xc0, !UPT ;  /* 0x0000ffff42047892 */ /* 0x000fe2000f8ec0ff */
[----:B------:R-:W-:Y:S01]  /*3cf0*/  UMOV UR5, 0xffff ;  /* 0x0000ffff00057882 */ /* 0x000fe20000000000 */
[----:B------:R-:W-:Y:S02]  /*3d00*/  UMOV UR6, 0x1 ;  /* 0x0000000100067882 */ /* 0x000fe40000000000 */
[----:B------:R-:W-:-:S04]  /*3d10*/  USHF.R.U32.HI UR4, URZ, 0x5, UR4 ;  /* 0x00000005ff047899 */ /* 0x000fc80008011604 */
[----:B------:R-:W-:Y:S02]  /*3d20*/  USHF.L.U32 UR5, UR5, UR4, URZ ;  /* 0x0000000405057299 */ /* 0x000fe400080006ff */
[----:B------:R-:W-:-:S04]  /*3d30*/  USHF.L.U32 UR4, UR6, UR4, URZ ;  /* 0x0000000406047299 */ /* 0x000fc800080006ff */
[----:B-1----:R-:W-:-:S04]  /*3d40*/  LOP3.LUT R0, R0, UR5, RZ, 0xc0, !PT ;  /* 0x0000000500007c12 */ /* 0x002fc8000f8ec0ff */
[----:B------:R-:W-:-:S13]  /*3d50*/  ISETP.NE.AND P0, PT, R0, UR5, PT ;  /* 0x0000000500007c0c */ /* 0x000fda000bf05270 */
[----:B------:R-:W-:Y:S05]  /*3d60*/  @P0 BRA `(.L_x_69) ;  /* 0x0000000000580947 */ /* 0x000fea0003800000 */
[----:B------:R-:W1:Y:S02]  /*3d70*/  LDS R0, [UR8+0x18] ;  /* 0x00001808ff007984 */ /* 0x000e640008000800 */
[----:B-1----:R-:W-:-:S04]  /*3d80*/  LOP3.LUT R0, R0, UR4, RZ, 0xc0, !PT ;  /* 0x0000000400007c12 */ /* 0x002fc8000f8ec0ff */
[----:B------:R-:W-:-:S13]  /*3d90*/  ISETP.NE.AND P0, PT, R0, UR4, PT ;  /* 0x0000000400007c0c */ /* 0x000fda000bf05270 */
[----:B------:R-:W-:Y:S05]  /*3da0*/  @P0 BRA `(.L_x_70) ;  /* 0x00000000003c0947 */ /* 0x000fea0003800000 */
[----:B------:R-:W1:Y:S01]  /*3db0*/  S2R R2, SR_LANEID ;  /* 0x0000000000027919 */ /* 0x000e620000000000 */
[----:B------:R-:W-:Y:S01]  /*3dc0*/  ULOP3.LUT UR5, URZ, UR5, URZ, 0x33, !UPT ;  /* 0x00000005ff057292 */ /* 0x000fe2000f8e33ff */
[----:B------:R-:W-:Y:S01]  /*3dd0*/  LOP3.LUT R4, RZ, UR4, RZ, 0x33, !PT ;  /* 0x00000004ff047c12 */ /* 0x000fe2000f8e33ff */
[----:B------:R-:W-:Y:S02]  /*3de0*/  VOTEU.ANY UR4, UPT, PT ;  /* 0x0000000000047886 */ /* 0x000fe400038e0100 */
[----:B------:R-:W-:Y:S01]  /*3df0*/  UFLO.U32 UR4, UR4 ;  /* 0x00000004000472bd */ /* 0x000fe200080e0000 */
[----:B------:R-:W2:Y:S01]  /*3e00*/  REDUX UR6, R4 ;  /* 0x00000000040673c4 */ /* 0x000ea20000000000 */
[----:B------:R-:W-:-:S06]  /*3e10*/  IMAD.U32 R0, RZ, RZ, UR5 ;  /* 0x00000005ff007e24 */ /* 0x000fcc000f8e00ff */
[----:B------:R4:W-:Y:S01]  /*3e20*/  UTCATOMSWS.AND URZ, UR5 ;  /* 0x0000000500ff79e3 */ /* 0x0009e20008000000 */
[----:B------:R-:W3:Y:S01]  /*3e30*/  REDUX UR7, R0 ;  /* 0x00000000000773c4 */ /* 0x000ee20000000000 */
[----:B-1----:R-:W-:Y:S01]  /*3e40*/  ISETP.EQ.U32.AND P0, PT, R2, UR4, PT ;  /* 0x0000000402007c0c */ /* 0x002fe2000bf02070 */
[----:B--2---:R-:W-:Y:S01]  /*3e50*/  IMAD.U32 R2, RZ, RZ, UR6 ;  /* 0x00000006ff027e24 */ /* 0x004fe2000f8e00ff */
[----:B---3--:R-:W-:-:S11]  /*3e60*/  MOV R3, UR7 ;  /* 0x0000000700037c02 */ /* 0x008fd60008000f00 */
[----:B------:R4:W-:Y:S04]  /*3e70*/  @P0 ATOMS.AND RZ, [UR8+0x14], R3 ;  /* 0x00001403ffff098c */ /* 0x0009e8000a800008 */
[----:B------:R4:W-:Y:S01]  /*3e80*/  @P0 ATOMS.AND RZ, [UR8+0x18], R2 ;  /* 0x00001802ffff098c */ /* 0x0009e2000a800008 */
[----:B------:R-:W-:Y:S05]  /*3e90*/  BRA `(.L_x_71) ;  /* 0x0000000000147947 */ /* 0x000fea0003800000 */
.L_x_70:
[----:B------:R-:W-:Y:S02]  /*3ea0*/  MOV R2, 0x3ec0 ;  /* 0x00003ec000027802 */ /* 0x000fe40000000f00 */
[----:B---3-5:R-:W-:Y:S05]  /*3eb0*/  CALL.REL.NOINC `($__internal_0_$__cuda_sm10x_tcgen05_guardrail_trap_col_being_dealloced_not_returned_by_alloc) ;  /* 0x0000005400747944 */ /* 0x028fea0003c00000 */
[----:B------:R-:W-:Y:S05]  /*3ec0*/  BRA `(.L_x_71) ;  /* 0x0000000000087947 */ /* 0x000fea0003800000 */
.L_x_69:
[----:B------:R-:W-:Y:S02]  /*3ed0*/  MOV R2, 0x3ef0 ;  /* 0x00003ef000027802 */ /* 0x000fe40000000f00 */
[----:B---3-5:R-:W-:Y:S05]  /*3ee0*/  CALL.REL.NOINC `($__internal_2_$__cuda_sm10x_tcgen05_guardrail_trap_unallocated_columns_being_dealloced) ;  /* 0x0000005400807944 */ /* 0x028fea0003c00000 */
.L_x_71:
[----:B------:R-:W-:Y:S01]  /*3ef0*/  NOP ;  /* 0x0000000000007918 */ /* 0x000fe20000000000 */
[----:B----4-:R-:W-:Y:S05]  /*3f00*/  EXIT ;  /* 0x000000000000794d */ /* 0x010fea0003800000 */
.L_x_53:
[----:B------:R-:W-:-:S09]  /*3f10*/  UISETP.NE.OR UP0, UPT, UR20, 0x3, !UP3 ;  /* 0x000000031400788c */ /* 0x000fd2000df05670 */
[----:B------:R-:W-:Y:S05]  /*3f20*/  BRA.U UP0, `(.L_x_72) ;  /* 0x0000000d00b07547 */ /* 0x000fea000b800000 */
[----:B------:R-:W2:Y:S01]  /*3f30*/  LDCU.64 UR4, c[0x0][0x888] ;  /* 0x00011100ff0477ac */ /* 0x000ea20008000a00 */
[----:B------:R-:W3:Y:S01]  /*3f40*/  LDC.64 R12, c[0x0][0x348] ;  /* 0x0000d200ff0c7b82 */ /* 0x000ee20000000a00 */
[----:B------:R-:W-:Y:S02]  /*3f50*/  HFMA2 R9, -RZ, RZ, 0, 0 ;  /* 0x00000000ff097431 */ /* 0x000fe400000001ff */
[----:B------:R-:W-:Y:S01]  /*3f60*/  IMAD.MOV.U32 R11, RZ, RZ, 0x1 ;  /* 0x00000001ff0b7424 */ /* 0x000fe200078e00ff */
[----:B------:R-:W4:Y:S01]  /*3f70*/  LDCU UR38, c[0x0][0x370] ;  /* 0x00006e00ff2677ac */ /* 0x000f220008000800 */
[----:B------:R-:W-:Y:S01]  /*3f80*/  IMAD.MOV.U32 R10, RZ, RZ, RZ ;  /* 0x000000ffff0a7224 */ /* 0x000fe200078e00ff */
[----:B------:R-:W-:Y:S01]  /*3f90*/  MOV R8, 0x3800 ;  /* 0x0000380000087802 */ /* 0x000fe20000000f00 */
[----:B------:R-:W4:Y:S01]  /*3fa0*/  LDCU.128 UR48, c[0x0][0xb10] ;  /* 0x00016200ff3077ac */ /* 0x000f220008000c00 */
[----:B------:R-:W1:Y:S01]  /*3fb0*/  LDCU UR37, c[0x0][0x374] ;  /* 0x00006e80ff2577ac */ /* 0x000e620008000800 */
[----:B------:R-:W1:Y:S01]  /*3fc0*/  LDCU.64 UR30, c[0x0][0x890] ;  /* 0x00011200ff1e77ac */ /* 0x000e620008000a00 */
[----:B--2---:R-:W-:Y:S01]  /*3fd0*/  UISETP.NE.U32.AND UP0, UPT, UR4, URZ, UPT ;  /* 0x000000ff0400728c */ /* 0x004fe2000bf05070 */
[----:B------:R-:W2:Y:S01]  /*3fe0*/  LDCU UR15, c[0x0][0xb0c] ;  /* 0x00016180ff0f77ac */ /* 0x000ea20008000800 */
[----:B------:R-:W3:Y:S01]  /*3ff0*/  LDCU UR43, c[0x0][0xb20] ;  /* 0x00016400ff2b77ac */ /* 0x000ee20008000800 */
[----:B------:R-:W3:Y:S01]  /*4000*/  LDCU UR4, c[0x0][0xb30] ;  /* 0x00016600ff0477ac */ /* 0x000ee20008000800 */
[----:B------:R-:W-:Y:S01]  /*4010*/  UMOV UR21, 0x400 ;  /* 0x0000040000157882 */ /* 0x000fe20000000000 */
[----:B----4-:R-:W-:-:S02]  /*4020*/  UIMAD.WIDE.U32 UR6, UR38, UR48, URZ ;  /* 0x00000030260672a5 */ /* 0x010fc4000f8e00ff */
[----:B-1----:R-:W-:Y:S02]  /*4030*/  UIMAD.WIDE.U32 UR8, UR37, UR51, URZ ;  /* 0x00000033250872a5 */ /* 0x002fe4000f8e00ff */
[----:B------:R-:W-:Y:S02]  /*4040*/  ULEA UR21, UR47, UR21, 0x18 ;  /* 0x000000152f157291 */ /* 0x000fe4000f8ec0ff */
[----:B------:R-:W-:Y:S02]  /*4050*/  USEL UR41, URZ, 0x1, UP5 ;  /* 0x00000001ff297887 */ /* 0x000fe4000a800000 */
[----:B------:R-:W-:Y:S02]  /*4060*/  UISETP.NE.AND.EX UP5, UPT, UR5, URZ, UPT, UP0 ;  /* 0x000000ff0500728c */ /* 0x000fe4000bfa5300 */
[----:B------:R-:W-:Y:S02]  /*4070*/  UISETP.NE.U32.AND UP6, UPT, UR30, URZ, UPT ;  /* 0x000000ff1e00728c */ /* 0x000fe4000bfc5070 */
[----:B------:R-:W-:-:S02]  /*4080*/  UIADD3 UR5, UPT, UPT, UR21, 0x20, URZ ;  /* 0x0000002015057890 */ /* 0x000fc4000fffe0ff */
[----:B------:R-:W-:Y:S01]  /*4090*/  UISETP.NE.AND UP0, UPT, UR42, 0x1, UPT ;  /* 0x000000012a00788c */ /* 0x000fe2000bf05270 */
[----:B------:R-:W-:Y:S01]  /*40a0*/  UMOV UR40, UR7 ;  /* 0x0000000700287c82 */ /* 0x000fe20008000000 */
[----:B------:R-:W-:Y:S01]  /*40b0*/  UMOV UR39, UR9 ;  /* 0x0000000900277c82 */ /* 0x000fe20008000000 */
[----:B--2---:R-:W-:Y:S02]  /*40c0*/  UISETP.NE.AND UP0, UPT, UR15, 0x1, UPT ;  /* 0x000000010f00788c */ /* 0x004fe4000bf05270 */
[----:B------:R-:W-:Y:S02]  /*40d0*/  UPLOP3.LUT UP1, UPT, UPT, UPT, UPT, 0x40, 0x4 ;  /* 0x000000000004789c */ /* 0x000fe40003f2e870 */
[----:B------:R-:W-:Y:S01]  /*40e0*/  UISETP.GE.AND UP3, UPT, UR42, 0x1, UPT ;  /* 0x000000012a00788c */ /* 0x000fe2000bf66270 */
[----:B------:R-:W1:Y:S01]  /*40f0*/  LDCU.64 UR22, c[0x0][0xb28] ;  /* 0x00016500ff1677ac */ /* 0x000e620008000a00 */
[----:B------:R-:W-:Y:S02]  /*4100*/  UISETP.NE.AND.EX UP6, UPT, UR31, URZ, UPT, UP6 ;  /* 0x000000ff1f00728c */ /* 0x000fe4000bfc5360 */
[----:B------:R-:W-:-:S02]  /*4110*/  UPRMT UR47, UR47, 0x654, UR5 ;  /* 0x000006542f2f7896 */ /* 0x000fc40008000005 */
[----:B------:R-:W-:Y:S02]  /*4120*/  USHF.R.U32.HI UR40, URZ, UR49, UR40 ;  /* 0x00000031ff287299 */ /* 0x000fe40008011628 */
[----:B---3--:R-:W-:Y:S02]  /*4130*/  USHF.R.U32.HI UR39, URZ, UR43, UR39 ;  /* 0x0000002bff277299 */ /* 0x008fe40008011627 */
[----:B------:R-:W-:Y:S02]  /*4140*/  UISETP.NE.AND UP0, UPT, UR50, 0x1, UPT ;  /* 0x000000013200788c */ /* 0x000fe4000bf05270 */
[----:B------:R-:W-:-:S11]  /*4150*/  UISETP.NE.AND UP4, UPT, UR4, 0x1, UPT ;  /* 0x000000010400788c */ /* 0x000fd6000bf85270 */
.L_x_80:
[C---:B------:R-:W-:Y:S02]  /*4160*/  LEA R3, R10.reuse, UR21, 0x3 ;  /* 0x000000150a037c11 */ /* 0x040fe4000f8e18ff */
[----:B------:R-:W-:Y:S02]  /*4170*/  SHF.L.U32 R0, R9, 0x1f, RZ ;  /* 0x0000001f09007819 */ /* 0x000fe400000006ff */
[----:B------:R-:W-:Y:S02]  /*4180*/  LEA R5, R10, UR21, 0x4 ;  /* 0x000000150a057c11 */ /* 0x000fe4000f8e20ff */
[----:B--2---:R-:W2:Y:S02]  /*4190*/  SYNCS.PHASECHK.TRANS64.TRYWAIT P0, [R3+URZ+0x40], R0 ;  /* 0x00004000030075a7 */ /* 0x004ea400080011ff */
[----:B--2---:R-:W-:Y:S05]  /*41a0*/  @!P0 BRA `(.L_x_73) ;  /* 0x0000005000308947 */ /* 0x004fea0003800000 */
.L_x_128:
[----:B------:R-:W3:Y:S01]  /*41b0*/  LDS.128 R4, [R5+0xd0] ;  /* 0x0000d00005047984 */ /* 0x000ee20000000c00 */
[----:B------:R-:W-:Y:S01]  /*41c0*/  UISETP.GE.AND UP0, UPT, UR42, 0x1, UPT ;  /* 0x000000012a00788c */ /* 0x000fe2000bf06270 */
[----:B------:R-:W-:Y:S01]  /*41d0*/  @!PT LDS RZ, [RZ] ;  /* 0x00000000fffff984 */ /* 0x000fe20000000800 */
[----:B------:R-:W-:Y:S01]  /*41e0*/  @!PT LDS RZ, [RZ] ;  /* 0x00000000fffff984 */ /* 0x000fe20000000800 */
[----:B------:R-:W-:Y:S01]  /*41f0*/  @!PT LDS RZ, [RZ] ;  /* 0x00000000fffff984 */ /* 0x000fe20000000800 */
[----:B------:R-:W-:Y:S01]  /*4200*/  @!PT LDS RZ, [RZ] ;  /* 0x00000000fffff984 */ /* 0x000fe20000000800 */
[----:B------:R4:W-:Y:S06]  /*4210*/  MEMBAR.ALL.CTA ;  /* 0x0000000000007992 */ /* 0x0009ec0000008000 */
[----:B----4-:R-:W4:Y:S01]  /*4220*/  FENCE.VIEW.ASYNC.S ;  /* 0x00000000000073c6 */ /* 0x010f220000000000 */
[----:B---3--:R-:W-:Y:S11]  /*4230*/  LOP3.LUT P0, RZ, R6, 0x1, RZ, 0xc0, !PT ;  /* 0x0000000106ff7812 */ /* 0x008ff6000780c0ff */
[----:B------:R-:W-:Y:S02]  /*4240*/  @!UPT UIADD3 URZ, UPT, UPT, URZ, URZ, URZ ;  /* 0x000000fffffff290 */ /* 0x000fe4000fffe0ff */
[----:B----4-:R-:W-:Y:S01]  /*4250*/  VOTEU.ANY UP3, P0 ;  /* 0x0000000000ff7886 */ /* 0x010fe20000060100 */
[----:B------:R-:W-:Y:S11]  /*4260*/  PLOP3.LUT P0, PT, PT, PT, UP3, 0x80, 0x8 ;  /* 0x000000000008781c */ /* 0x000ff60003f0f038 */
[----:B------:R-:W-:Y:S02]  /*4270*/  @!UPT UIADD3 URZ, UPT, UPT, URZ, URZ, URZ ;  /* 0x000000fffffff290 */ /* 0x000fe4000fffe0ff */
[----:B--2---:R-:W-:Y:S02]  /*4280*/  @P0 SHF.R.U32.HI R0, RZ, 0x10, R5 ;  /* 0x00000010ff000819 */ /* 0x004fe40000011605 */
[----:B------:R-:W-:Y:S02]  /*4290*/  @P0 MOV R2, R4 ;  /* 0x0000000400020202 */ /* 0x000fe40000000f00 */
[----:B------:R-:W-:Y:S01]  /*42a0*/  @P0 R2UR UR4, R0 ;  /* 0x00000000000402ca */ /* 0x000fe200000e0000 */
[----:B------:R-:W-:Y:S01]  /*42b0*/  VIADD R0, R3, 0x50 ;  /* 0x0000005003007836 */ /* 0x000fe20000000000 */
[----:B------:R-:W-:Y:S02]  /*42c0*/  @P0 LOP3.LUT R4, R5, 0xffff, RZ, 0xc0, !PT ;  /* 0x0000ffff05040812 */ /* 0x000fe400078ec0ff */
[----:B------:R-:W-:Y:S02]  /*42d0*/  @P0 R2UR UR6, R2 ;  /* 0x00000000020602ca */ /* 0x000fe400000e0000 */
[----:B------:R-:W-:Y:S02]  /*42e0*/  PRMT R0, RZ, 0x654, R0 ;  /* 0x00000654ff007816 */ /* 0x000fe40000000000 */
[----:B------:R-:W-:Y:S02]  /*42f0*/  @P0 R2UR UR5, R4 ;  /* 0x00000000040502ca */ /* 0x000fe400000e0000 */
[----:B------:R2:W-:Y:S03]  /*4300*/  SYNCS.ARRIVE.TRANS64.RED.A1T0 RZ, [R0+URZ], RZ ;  /* 0x000000ff00ff79a7 */ /* 0x0005e600081004ff */
[----:B------:R-:W-:Y:S04]  /*4310*/  @UP3 UMOV UR29, UR4 ;  /* 0x00000004001d3c82 */ /* 0x000fe80008000000 */
[----:B------:R-:W-:Y:S04]  /*4320*/  @UP3 UMOV UR14, UR6 ;  /* 0x00000006000e3c82 */ /* 0x000fe80008000000 */
[----:B------:R-:W-:Y:S01]  /*4330*/  @UP3 UMOV UR13, UR5 ;  /* 0x00000005000d3c82 */ /* 0x000fe20008000000 */
[----:B------:R-:W-:Y:S05]  /*4340*/  BRA.U !UP0, `(.L_x_74) ;  /* 0x0000000108c07547 */ /* 0x000fea000b800000 */
[----:B------:R-:W-:Y:S02]  /*4350*/  UIMAD.WIDE.U32 UR8, UR13, UR51, URZ ;  /* 0x000000330d0872a5 */ /* 0x000fe4000f8e00ff */
[----:B------:R-:W-:Y:S02]  /*4360*/  UP2UR UR12, UPR, URZ, 0x4 ;  /* 0x00000004ff0c7883 */ /* 0x000fe40008000000 */
[----:B------:R-:W-:Y:S02]  /*4370*/  UISETP.NE.AND UP2, UPT, UR50, 0x1, UPT ;  /* 0x000000013200788c */ /* 0x000fe4000bf45270 */
[----:B------:R-:W-:Y:S02]  /*4380*/  UIMAD.WIDE.U32 UR10, UR14, UR48, URZ ;  /* 0x000000300e0a72a5 */ /* 0x000fe4000f8e00ff */
[----:B------:R-:W-:Y:S02]  /*4390*/  USEL UR4, UR37, UR39, !UP2 ;  /* 0x0000002725047287 */ /* 0x000fe4000d000000 */
[----:B------:R-:W-:Y:S02]  /*43a0*/  UISETP.NE.AND UP0, UPT, UR15, 0x1, UPT ;  /* 0x000000010f00788c */ /* 0x000fe4000bf05270 */
[----:B------:R-:W-:Y:S02]  /*43b0*/  UP2UR UR20, UPR, URZ, 0x2 ;  /* 0x00000002ff147883 */ /* 0x000fe40008000000 */
[----:B------:R-:W-:Y:S02]  /*43c0*/  UISETP.NE.AND UP1, UPT, UR42, 0x1, UPT ;  /* 0x000000012a00788c */ /* 0x000fe4000bf25270 */
[----:B-1----:R-:W-:Y:S02]  /*43d0*/  UIMAD.WIDE.U32 UR16, UR4, UR22, URZ ;  /* 0x00000016041072a5 */ /* 0x002fe4000f8e00ff */
[----:B------:R-:W-:Y:S01]  /*43e0*/  USEL UR7, UR38, UR40, !UP0 ;  /* 0x0000002826077287 */ /* 0x000fe2000c000000 */
[----:B------:R-:W-:Y:S02]  /*43f0*/  UMOV UR5, UR9 ;  /* 0x0000000900057c82 */ /* 0x000fe40008000000 */
[----:B------:R-:W-:Y:S02]  /*4400*/  USHF.R.U32.HI UR6, URZ, UR43, UR5 ;  /* 0x0000002bff067299 */ /* 0x000fe40008011605 */
[----:B------:R-:W-:Y:S02]  /*4410*/  UIMAD.WIDE.U32 UR18, UR7, UR22, URZ ;  /* 0x00000016071272a5 */ /* 0x000fe4000f8e00ff */
[----:B------:R-:W-:Y:S02]  /*4420*/  USEL UR6, UR13, UR6, !UP2 ;  /* 0x000000060d067287 */ /* 0x000fe4000d000000 */
[----:B------:R-:W-:Y:S01]  /*4430*/  UISETP.NE.AND UP2, UPT, UR12, URZ, UPT ;  /* 0x000000ff0c00728c */ /* 0x000fe2000bf45270 */
[----:B------:R-:W-:Y:S01]  /*4440*/  UMOV UR5, UR11 ;  /* 0x0000000b00057c82 */ /* 0x000fe20008000000 */
[----:B------:R-:W-:Y:S02]  /*4450*/  UIMAD.WIDE.U32 UR10, UR6, UR22, URZ ;  /* 0x00000016060a72a5 */ /* 0x000fe4000f8e00ff */
[----:B------:R-:W-:Y:S03]  /*4460*/  USHF.R.U32.HI UR8, URZ, UR49, UR5 ;  /* 0x00000031ff087299 */ /* 0x000fe60008011605 */
[----:B------:R-:W-:Y:S02]  /*4470*/  UMOV UR5, UR17 ;  /* 0x0000001100057c82 */ /* 0x000fe40008000000 */
[----:B------:R-:W-:Y:S03]  /*4480*/  @UP1 USHF.R.U32.HI UR4, URZ, UR23, UR5 ;  /* 0x00000017ff041299 */ /* 0x000fe60008011605 */
[----:B------:R-:W-:Y:S01]  /*4490*/  UMOV UR5, UR19 ;  /* 0x0000001300057c82 */ /* 0x000fe20008000000 */
[----:B------:R-:W-:Y:S02]  /*44a0*/  UIMAD UR4, UR42, UR4, URZ ;  /* 0x000000042a0472a4 */ /* 0x000fe4000f8e02ff */
[----:B------:R-:W-:Y:S02]  /*44b0*/  @UP1 USHF.R.U32.HI UR7, URZ, UR23, UR5 ;  /* 0x00000017ff071299 */ /* 0x000fe40008011605 */
[----:B------:R-:W-:Y:S02]  /*44c0*/  USEL UR5, UR14, UR8, !UP0 ;  /* 0x000000080e057287 */ /* 0x000fe4000c000000 */
[----:B------:R-:W-:Y:S02]  /*44d0*/  UIMAD UR8, UR42, UR7, URZ ;  /* 0x000000072a0872a4 */ /* 0x000fe4000f8e02ff */
[----:B------:R-:W-:Y:S03]  /*44e0*/  UISETP.GE.AND UP0, UPT, UR6, UR4, UPT ;  /* 0x000000040600728c */ /* 0x000fe6000bf06270 */
[----:B------:R-:W-:Y:S01]  /*44f0*/  UMOV UR4, UR11 ;  /* 0x0000000b00047c82 */ /* 0x000fe20008000000 */
[----:B------:R-:W-:Y:S02]  /*4500*/  UISETP.GE.OR UP0, UPT, UR5, UR8, UP0 ;  /* 0x000000080500728c */ /* 0x000fe40008706670 */
[----:B------:R-:W-:Y:S02]  /*4510*/  USHF.R.U32.HI UR4, URZ, UR23, UR4 ;  /* 0x00000017ff047299 */ /* 0x000fe40008011604 */
[----:B------:R-:W-:Y:S02]  /*4520*/  UIMAD.WIDE.U32 UR8, UR5, UR22, URZ ;  /* 0x00000016050872a5 */ /* 0x000fe4000f8e00ff */
[----:B------:R-:W-:Y:S04]  /*4530*/  USEL UR10, UR6, UR4, !UP1 ;  /* 0x00000004060a7287 */ /* 0x000fe8000c800000 */
[----:B------:R-:W-:Y:S01]  /*4540*/  UIADD3 UR11, UPT, UPT, -UR10, URZ, URZ ;  /* 0x000000ff0a0b7290 */ /* 0x000fe2000fffe1ff */
[----:B------:R-:W-:Y:S02]  /*4550*/  @!UP0 UMOV UR4, UR9 ;  /* 0x0000000900048c82 */ /* 0x000fe40008000000 */
[----:B------:R-:W-:Y:S02]  /*4560*/  @!UP0 USHF.R.U32.HI UR4, URZ, UR23, UR4 ;  /* 0x00000017ff048299 */ /* 0x000fe40008011604 */
[----:B------:R-:W-:Y:S02]  /*4570*/  UIMAD UR8, UR42, UR11, UR6 ;  /* 0x0000000b2a0872a4 */ /* 0x000fe4000f8e0206 */
[----:B------:R-:W-:Y:S02]  /*4580*/  @!UP0 USEL UR4, UR5, UR4, !UP1 ;  /* 0x0000000405048287 */ /* 0x000fe4000c800000 */
[----:B------:R-:W-:Y:S02]  /*4590*/  UISETP.NE.AND UP1, UPT, UR20, URZ, UPT ;  /* 0x000000ff1400728c */ /* 0x000fe4000bf25270 */
[----:B------:R-:W-:Y:S02]  /*45a0*/  @!UP0 UIMAD UR7, UR7, UR8, UR4 ;  /* 0x00000008070782a4 */ /* 0x000fe4000f8e0204 */
[----:B------:R-:W-:Y:S02]  /*45b0*/  @!UP0 UIADD3 UR9, UPT, UPT, UR10, -UR4, URZ ;  /* 0x800000040a098290 */ /* 0x000fe4000fffe0ff */
[----:B------:R-:W-:Y:S02]  /*45c0*/  UIADD3 UR8, UPT, UPT, -UR6, URZ, URZ ;  /* 0x000000ff06087290 */ /* 0x000fe4000fffe1ff */
[----:B------:R-:W-:Y:S02]  /*45d0*/  UIADD3 UR4, UPT, UPT, -UR5, URZ, URZ ;  /* 0x000000ff05047290 */ /* 0x000fe4000fffe1ff */
[----:B------:R-:W-:Y:S03]  /*45e0*/  @!UP0 UIMAD UR6, UR9, UR42, UR5 ;  /* 0x0000002a090682a4 */ /* 0x000fe6000f8e0205 */
[----:B------:R-:W-:Y:S01]  /*45f0*/  @!UP0 UMOV UR5, UR7 ;  /* 0x0000000700058c82 */ /* 0x000fe20008000000 */
[----:B------:R-:W-:Y:S02]  /*4600*/  UIMAD UR7, UR15, UR4, UR14 ;  /* 0x000000040f0772a4 */ /* 0x000fe4000f8e020e */
[----:B------:R-:W-:Y:S02]  /*4610*/  UIMAD UR4, UR50, UR8, UR13 ;  /* 0x00000008320472a4 */ /* 0x000fe4000f8e020d */
[----:B------:R-:W-:Y:S02]  /*4620*/  UIMAD UR14, UR5, UR15, UR7 ;  /* 0x0000000f050e72a4 */ /* 0x000fe4000f8e0207 */
[----:B------:R-:W-:Y:S11]  /*4630*/  UIMAD UR13, UR6, UR50, UR4 ;  /* 0x00000032060d72a4 */ /* 0x000ff6000f8e0204 */
[----:B------:R-:W-:Y:S01]  /*4640*/  @!UPT UIADD3 URZ, UPT, UPT, URZ, URZ, URZ ;  /* 0x000000fffffff290 */ /* 0x000fe2000fffe0ff */
.L_x_74:
[----:B------:R-:W3:Y:S01]  /*4650*/  @!UP4 LDCU.128 UR8, c[0x0][0xb10] ;  /* 0x00016200ff08c7ac */ /* 0x000ee20008000c00 */
[----:B------:R-:W-:Y:S02]  /*4660*/  ISETP.NE.U32.AND P0, PT, RZ, UR30, PT ;  /* 0x0000001eff007c0c */ /* 0x000fe4000bf05070 */
[----:B------:R-:W-:Y:S02]  /*4670*/  SHF.L.U32 R2, R11, 0x1f, RZ ;  /* 0x0000001f0b027819 */ /* 0x000fe400000006ff */
[----:B------:R-:W-:Y:S01]  /*4680*/  ISETP.NE.AND.EX P0, PT, RZ, UR31, PT, P0 ;  /* 0x0000001fff007c0c */ /* 0x000fe2000bf05300 */
[----:B------:R-:W4:Y:S01]  /*4690*/  @!UP4 LDCU UR5, c[0x0][0xb0c] ;  /* 0x00016180ff05c7ac */ /* 0x000f220008000800 */
[----:B---3--:R-:W-:Y:S07]  /*46a0*/  UIMAD.WIDE.U32 UR6, UR14, UR8, URZ ;  /* 0x000000080e0672a5 */ /* 0x008fee000f8e00ff */
[----:B------:R-:W-:Y:S01]  /*46b0*/  @!UP4 UMOV UR4, UR7 ;  /* 0x000000070004cc82 */ /* 0x000fe20008000000 */
[----:B----4-:R-:W-:Y:S02]  /*46c0*/  @!UP4 UISETP.NE.AND UP0, UPT, UR5, 0x1, UPT ;  /* 0x000000010500c88c */ /* 0x010fe4000bf05270 */
[----:B------:R-:W-:Y:S02]  /*46d0*/  @!UP4 USHF.R.U32.HI UR4, URZ, UR9, UR4 ;  /* 0x00000009ff04c299 */ /* 0x000fe40008011604 */
[----:B------:R-:W-:Y:S02]  /*46e0*/  UIMAD.WIDE.U32 UR6, UR13, UR11, URZ ;  /* 0x0000000b0d0672a5 */ /* 0x000fe4000f8e00ff */
[----:B------:R-:W-:Y:S02]  /*46f0*/  @!UP4 USEL UR8, UR14, UR4, !UP0 ;  /* 0x000000040e08c287 */ /* 0x000fe4000c000000 */
[----:B------:R-:W-:Y:S03]  /*4700*/  @!UP4 UISETP.NE.AND UP0, UPT, UR10, 0x1, UPT ;  /* 0x000000010a00c88c */ /* 0x000fe6000bf05270 */
[----:B------:R-:W-:Y:S02]  /*4710*/  @!UP4 UMOV UR6, UR7 ;  /* 0x000000070006cc82 */ /* 0x000fe40008000000 */
[----:B------:R-:W3:Y:S02]  /*4720*/  @!UP4 LDCU UR4, c[0x0][0xb20] ;  /* 0x00016400ff04c7ac */ /* 0x000ee40008000800 */
[----:B---3--:R-:W-:Y:S04]  /*4730*/  @!UP4 USHF.R.U32.HI UR6, URZ, UR4, UR6 ;  /* 0x00000004ff06c299 */ /* 0x008fe80008011606 */
[----:B------:R-:W-:Y:S04]  /*4740*/  @!UP4 USEL UR6, UR13, UR6, !UP0 ;  /* 0x000000060d06c287 */ /* 0x000fe8000c000000 */
[----:B------:R-:W-:Y:S02]  /*4750*/  @!UP4 UIADD3 UR4, UPT, UPT, -UR8, UR6, URZ ;  /* 0x000000060804c290 */ /* 0x000fe4000fffe1ff */
[----:B------:R-:W-:Y:S02]  /*4760*/  @!UP4 UIADD3 UR6, UPT, UPT, UR8, -UR6, URZ ;  /* 0x800000060806c290 */ /* 0x000fe4000fffe0ff */
[----:B------:R-:W-:Y:S02]  /*4770*/  @!UP4 UIMAD UR14, UR4, UR5, UR14 ;  /* 0x00000005040ec2a4 */ /* 0x000fe4000f8e020e */
[----:B------:R-:W-:Y:S01]  /*4780*/  @!UP4 UIMAD UR13, UR6, UR10, UR13 ;  /* 0x0000000a060dc2a4 */ /* 0x000fe2000f8e020d */
[----:B------:R-:W-:Y:S11]  /*4790*/  BRA.U UP1, `(.L_x_75) ;  /* 0x0000000101107547 */ /* 0x000ff6000b800000 */
[----:B--2---:R-:W-:Y:S04]  /*47a0*/  MOV R0, UR41 ;  /* 0x0000002900007c02 */ /* 0x004fe80008000f00 */
[----:B------:R-:W-:Y:S04]  /*47b0*/  SHF.L.U32 R3, R0, 0x1f, RZ ;  /* 0x0000001f00037819 */ /* 0x000fe800000006ff */
[----:B------:R-:W2:Y:S02]  /*47c0*/  SYNCS.PHASECHK.TRANS64.TRYWAIT P1, [UR21+0x38], R3 ;  /* 0x00003803ff0075a7 */ /* 0x000ea40008021115 */
[----:B--2---:R-:W-:Y:S05]  /*47d0*/  @!P1 BRA `(.L_x_76) ;  /* 0x0000004800b89947 */ /* 0x004fea0003800000 */
.L_x_75:
[----:B------:R-:W-:Y:S05]  /*47e0*/  BRA.U !UP6, `(.L_x_77) ;  /* 0x000000010e387547 */ /* 0x000fea000b800000 */
[----:B------:R-:W-:Y:S01]  /*47f0*/  UPLOP3.LUT UP2, UPT, UPT, UPT, UP5, 0x80, 0x8 ;  /* 0x000000000008789c */ /* 0x000fe20003f4f050 */
[----:B--2---:R-:W-:Y:S01]  /*4800*/  HFMA2 R0, -RZ, RZ, 0, 5.9604644775390625e-08 ;  /* 0x00000001ff007431 */ /* 0x004fe200000001ff */
[----:B------:R-:W2:Y:S01]  /*4810*/  LDCU.64 UR8, c[0x0][0x358] ;  /* 0x00006b00ff0877ac */ /* 0x000ea20008000a00 */
[----:B------:R-:W-:Y:S03]  /*4820*/  IMAD.MOV.U32 R231, RZ, RZ, 0x1 ;  /* 0x00000001ffe77424 */ /* 0x000fe600078e00ff */
[----:B------:R-:W-:Y:S05]  /*4830*/  PLOP3.LUT P1, PT, PT, PT, UP2, 0x80, 0x8 ;  /* 0x000000000008781c */ /* 0x000fea0003f2f028 */
[----:B------:R-:W3:Y:S01]  /*4840*/  @UP2 LDCU.64 UR4, c[0x0][0x888] ;  /* 0x00011100ff0427ac */ /* 0x000ee20008000a00 */
[----:B------:R-:W-:Y:S07]  /*4850*/  @UP2 UIMAD UR6, UR36, UR30, URZ ;  /* 0x0000001e240622a4 */ /* 0x000fee000f8e02ff */
[----:B------:R-:W-:Y:S01]  /*4860*/  @!P1 PRMT R231, R0, 0x7610, R231 ;  /* 0x0000761000e79816 */ /* 0x000fe200000000e7 */
[----:B---3--:R-:W-:Y:S06]  /*4870*/  @UP2 UIMAD.WIDE UR4, UR6, 0x4, UR4 ;  /* 0x00000004060428a5 */ /* 0x008fec000f8e0204 */
[----:B------:R-:W-:Y:S01]  /*4880*/  IMAD.U32 R4, RZ, RZ, UR4 ;  /* 0x00000004ff047e24 */ /* 0x000fe2000f8e00ff */
[----:B------:R-:W-:Y:S04]  /*4890*/  MOV R5, UR5 ;  /* 0x0000000500057c02 */ /* 0x000fe80008000f00 */
[----:B------:R-:W3:Y:S01]  /*48a0*/  @!UP2 LDCU UR4, c[0x0][0x880] ;  /* 0x00011000ff04a7ac */ /* 0x000ee20008000800 */
[----:B--2--5:R4:W5:Y:S02]  /*48b0*/  @P1 LDG.E R123, desc[UR8][R4.64] ;  /* 0x00000008047b1981 */ /* 0x024964000c1e1900 */
[----:B---34-:R-:W-:Y:S07]  /*48c0*/  @!P1 IMAD.U32 R123, RZ, RZ, UR4 ;  /* 0x00000004ff7b9e24 */ /* 0x018fee000f8e00ff */
.L_x_77:
[----:B-----5:R-:W-:Y:S01]  /*48d0*/  @!P0 FSETP.EQ.AND P2, PT, R123, RZ, PT ;  /* 0x000000ff7b00820b */ /* 0x020fe20003f42000 */
[----:B------:R-:W-:Y:S01]  /*48e0*/  @!UPT UIADD3 URZ, UPT, UPT, URZ, URZ, URZ ;  /* 0x000000fffffff290 */ /* 0x000fe2000fffe0ff */
[----:B------:R-:W-:Y:S11]  /*48f0*/  @!P0 BRA `(.L_x_78) ;  /* 0x0000000000148947 */ /* 0x000ff60003800000 */
[----:B------:R-:W-:Y:S02]  /*4900*/  LOP3.LUT P0, RZ, R231, 0xff, RZ, 0xc0, !PT ;  /* 0x000000ffe7ff7812 */ /* 0x000fe4000780c0ff */
[----:B------:R-:W-:Y:S04]  /*4910*/  PLOP3.LUT P2, PT, PT, PT, UP2, 0x80, 0x8 ;  /* 0x000000000008781c */ /* 0x000fe80003f4f028 */
[----:B------:R-:W-:Y:S07]  /*4920*/  PLOP3.LUT P2, PT, P2, PT, PT, 0x8, 0x80 ;  /* 0x000000000080781c */ /* 0x000fee000174e170 */
[----:B------:R-:W-:Y:S11]  /*4930*/  @P0 FSETP.EQ.AND P2, PT, R123, RZ, PT ;  /* 0x000000ff7b00020b */ /* 0x000ff60003f42000 */
[----:B------:R-:W-:Y:S02]  /*4940*/  @!UPT UIADD3 URZ, UPT, UPT, URZ, URZ, URZ ;  /* 0x000000fffffff290 */ /* 0x000fe4000fffe0ff */
.L_x_78:
[----:B------:R-:W3:Y:S01]  /*4950*/  SYNCS.PHASECHK.TRANS64.TRYWAIT P0, [UR21+0x28], R2 ;  /* 0x00002802ff0075a7 */ /* 0x000ee20008001115 */
[----:B------:R-:W-:Y:S02]  /*4960*/  ELECT P1, URZ, PT ;  /* 0x0000000000ff782f */ /* 0x000fe40003820000 */
[----:B------:R-:W-:Y:S01]  /*4970*/  IADD3 R10, PT, PT, R10, 0x1, RZ ;  /* 0x000000010a0a7810 */ /* 0x000fe20007ffe0ff */
[----:B---3--:R-:W-:Y:S10]  /*4980*/  @!P0 BRA `(.L_x_79) ;  /* 0x0000004800648947 */ /* 0x008ff40003800000 */
.L_x_131:
[----:B------:R-:W-:Y:S01]  /*4990*/  PLOP3.LUT P1, PT, P2, P1, PT, 0xf2, 0x2f ;  /* 0x00000000002f781c */ /* 0x000fe20001723e72 */
[----:B------:R-:W-:Y:S01]  /*49a0*/  UMOV UR6, 0x0 ;  /* 0x0000000000067882 */ /* 0x000fe20000000000 */
[----:B------:R-:W-:Y:S01]  /*49b0*/  UMOV UR7, 0x10000000 ;  /* 0x1000000000077882 */ /* 0x000fe20000000000 */
[----:B------:R-:W-:Y:S01]  /*49c0*/  UMOV UR12, UR36 ;  /* 0x00000024000c7c82 */ /* 0x000fe20008000000 */
[----:B------:R-:W-:Y:S01]  /*49d0*/  UMOV UR20, UR36 ;  /* 0x0000002400147c82 */ /* 0x000fe20008000000 */
[----:B------:R-:W-:Y:S01]  /*49e0*/  UMOV UR28, UR36 ;  /* 0x00000024001c7c82 */ /* 0x000fe20008000000 */
[----:B------:R-:W-:Y:S07]  /*49f0*/  LOP3.LUT R11, R11, 0x1, RZ, 0x3c, !PT ;  /* 0x000000010b0b7812 */ /* 0x000fee00078e3cff */
[----:B--2---:R-:W-:Y:S01]  /*4a00*/  @!P1 IADD3 R2, P0, PT, R12, 0x580, RZ ;  /* 0x000005800c029810 */ /* 0x004fe20007f1e0ff */
[----:B------:R-:W-:Y:S01]  /*4a10*/  VOTEU.ALL UP0, P1 ;  /* 0x0000000000ff7886 */ /* 0x000fe20000800000 */
[----:B------:R-:W-:Y:S02]  /*4a20*/  VOTEU.ALL UP1, P1 ;  /* 0x0000000000ff7886 */ /* 0x000fe40000820000 */
[----:B------:R-:W-:Y:S01]  /*4a30*/  @!P1 R2UR UR5, R2 ;  /* 0x00000000020592ca */ /* 0x000fe200000e0000 */
[----:B------:R-:W-:Y:S01]  /*4a40*/  @!P1 IMAD.X R0, RZ, RZ, R13, P0 ;  /* 0x000000ffff009224 */ /* 0x000fe200000e060d */
[----:B------:R-:W-:Y:S01]  /*4a50*/  @!UP0 USHF.L.U32 UR35, UR45, 0x6, URZ ;  /* 0x000000062d238899 */ /* 0x000fe200080006ff */
[----:B------:R-:W-:Y:S01]  /*4a60*/  ISETP.NE.AND P0, PT, R10, 0x2, PT ;  /* 0x000000020a00780c */ /* 0x000fe20003f05270 */
[----:B------:R-:W-:Y:S02]  /*4a70*/  @!UP0 UIMAD UR34, UR46, 0xe0, URZ ;  /* 0x000000e02e2288a4 */ /* 0x000fe4000f8e02ff */
[----:B------:R-:W-:Y:S01]  /*4a80*/  @!P1 R2UR UR4, R0 ;  /* 0x00000000000492ca */ /* 0x000fe200000e0000 */
[----:B------:R-:W-:Y:S01]  /*4a90*/  @!UP0 UIADD3 UR32, UPT, UPT, UR21, 0x100, URZ ;  /* 0x0000010015208890 */ /* 0x000fe2000fffe0ff */
[----:B------:R-:W-:Y:S01]  /*4aa0*/  SEL R0, RZ, 0x1, P0 ;  /* 0x00000001ff007807 */ /* 0x000fe20000000000 */
[----:B------:R-:W-:Y:S01]  /*4ab0*/  @!UP0 UIADD3 UR33, UPT, UPT, UR21, 0x20, URZ ;  /* 0x0000002015218890 */ /* 0x000fe2000fffe0ff */
[----:B------:R-:W-:Y:S01]  /*4ac0*/  SEL R10, R10, RZ, P0 ;  /* 0x000000ff0a0a7207 */ /* 0x000fe20000000000 */
[----:B------:R-:W-:Y:S01]  /*4ad0*/  @!UP0 UIADD3 UR8, UPT, UPT, UR21, 0x900, URZ ;  /* 0x0000090015088890 */ /* 0x000fe2000fffe0ff */
[----:B------:R-:W-:Y:S01]  /*4ae0*/  LOP3.LUT R9, R9, R0, RZ, 0x3c, !PT ;  /* 0x0000000009097212 */ /* 0x000fe200078e3cff */
[----:B------:R-:W-:Y:S01]  /*4af0*/  IMAD.U32 R2, RZ, RZ, UR5 ;  /* 0x00000005ff027e24 */ /* 0x000fe2000f8e00ff */
[----:B------:R-:W-:Y:S02]  /*4b00*/  @!UP0 UIADD3 UR10, UPT, UPT, UR34, 0x20, URZ ;  /* 0x00000020220a8890 */ /* 0x000fe4000fffe0ff */
[----:B------:R-:W-:Y:S01]  /*4b10*/  UMOV UR9, UR33 ;  /* 0x0000002100097c82 */ /* 0x000fe20008000000 */
[----:B------:R-:W-:Y:S01]  /*4b20*/  UMOV UR11, UR35 ;  /* 0x00000023000b7c82 */ /* 0x000fe20008000000 */
[----:B------:R-:W-:Y:S01]  /*4b30*/  @!UP0 UIADD3 UR16, UPT, UPT, UR21, 0x1100, URZ ;  /* 0x0000110015108890 */ /* 0x000fe2000fffe0ff */
[----:B------:R-:W-:Y:S01]  /*4b40*/  IMAD.U32 R3, RZ, RZ, UR4 ;  /* 0x00000004ff037e24 */ /* 0x000fe2000f8e00ff */
[----:B------:R-:W-:Y:S01]  /*4b50*/  @!P1 R2UR UR4, R2 ;  /* 0x00000000020492ca */ /* 0x000fe200000e0000 */
[----:B------:R-:W-:Y:S01]  /*4b60*/  @!UP0 UIADD3 UR18, UPT, UPT, UR34, 0x40, URZ ;  /* 0x0000004022128890 */ /* 0x000fe2000fffe0ff */
[----:B------:R-:W-:Y:S02]  /*4b70*/  UMOV UR17, UR33 ;  /* 0x0000002100117c82 */ /* 0x000fe40008000000 */
[----:B------:R-:W-:Y:S01]  /*4b80*/  @!P1 R2UR UR5, R3 ;  /* 0x00000000030592ca */ /* 0x000fe200000e0000 */
[----:B------:R-:W-:Y:S01]  /*4b90*/  UMOV UR19, UR35 ;  /* 0x0000002300137c82 */ /* 0x000fe20008000000 */
[----:B------:R-:W-:Y:S02]  /*4ba0*/  @!UP0 UIADD3 UR24, UPT, UPT, UR21, 0x1900, URZ ;  /* 0x0000190015188890 */ /* 0x000fe4000fffe0ff */
[----:B------:R-:W-:Y:S01]  /*4bb0*/  @!UP0 UIADD3 UR26, UPT, UPT, UR34, 0x60, URZ ;  /* 0x00000060221a8890 */ /* 0x000fe2000fffe0ff */
[----:B------:R-:W-:Y:S01]  /*4bc0*/  UMOV UR25, UR33 ;  /* 0x0000002100197c82 */ /* 0x000fe20008000000 */
[----:B------:R-:W-:Y:S01]  /*4bd0*/  UMOV UR27, UR35 ;  /* 0x00000023001b7c82 */ /* 0x000fe20008000000 */
[----:B------:R-:W-:Y:S02]  /*4be0*/  UIADD3 UR46, UPT, UPT, UR13, UR56, URZ ;  /* 0x000000380d2e7290 */ /* 0x000fe4000fffe0ff */
[----:B------:R-:W-:Y:S04]  /*4bf0*/  UIADD3 UR45, UPT, UPT, UR14, UR57, URZ ;  /* 0x000000390e2d7290 */ /* 0x000fe8000fffe0ff */
[----:B------:R2:W-:Y:S01]  /*4c00*/  @!UP1 UTMALDG.3D [UR32], [UR4], desc[UR6] ;  /* 0x00000620040095b4 */ /* 0x0005e20008011000 */
[----:B------:R-:W-:Y:S05]  /*4c10*/  VOTEU.ALL UP1, P1 ;  /* 0x0000000000ff7886 */ /* 0x000fea0000820000 */
[----:B------:R3:W-:Y:S01]  /*4c20*/  @!UP1 UTMALDG.3D [UR8], [UR4], desc[UR6] ;  /* 0x00000608040095b4 */ /* 0x0007e20008011000 */
[----:B------:R-:W-:Y:S05]  /*4c30*/  VOTEU.ALL UP1, P1 ;  /* 0x0000000000ff7886 */ /* 0x000fea0000820000 */
[----:B------:R4:W-:Y:S01]  /*4c40*/  @!UP1 UTMALDG.3D [UR16], [UR4], desc[UR6] ;  /* 0x00000610040095b4 */ /* 0x0009e20008011000 */
[----:B------:R-:W-:Y:S05]  /*4c50*/  VOTEU.ALL UP1, P1 ;  /* 0x0000000000ff7886 */ /* 0x000fea0000820000 */
[----:B------:R-:W-:Y:S01]  /*4c60*/  @!UP1 UTMALDG.3D [UR24], [UR4], desc[UR6] ;  /* 0x00000618040095b4 */ /* 0x000fe20008011000 */
[----:B------:R-:W-:Y:S01]  /*4c70*/  VOTEU.ALL UP1, P1 ;  /* 0x0000000000ff7886 */ /* 0x000fe20000820000 */
[----:B--2---:R-:W-:Y:S01]  /*4c80*/  UMOV UR36, UR29 ;  /* 0x0000001d00247c82 */ /* 0x004fe20008000000 */
[----:B---3--:R-:W-:Y:S02]  /*4c90*/  @!UP0 UIADD3 UR8, UPT, UPT, UR21, 0x2100, URZ ;  /* 0x0000210015088890 */ /* 0x008fe4000fffe0ff */
[----:B------:R-:W-:Y:S02]  /*4ca0*/  @!UP0 UIADD3 UR10, UPT, UPT, UR34, 0x80, URZ ;  /* 0x00000080220a8890 */ /* 0x000fe4000fffe0ff */
[----:B----4-:R-:W-:Y:S02]  /*4cb0*/  @!UP0 UIADD3 UR16, UPT, UPT, UR21, 0x2900, URZ ;  /* 0x0000290015108890 */ /* 0x010fe4000fffe0ff */
[----:B------:R-:W-:Y:S05]  /*4cc0*/  @!UP0 UIADD3 UR18, UPT, UPT, UR34, 0xa0, URZ ;  /* 0x000000a022128890 */ /* 0x000fea000fffe0ff */
[----:B------:R2:W-:Y:S01]  /*4cd0*/  @!UP1 UTMALDG.3D [UR8], [UR4], desc[UR6] ;  /* 0x00000608040095b4 */ /* 0x0005e20008011000 */
[----:B------:R-:W-:Y:S02]  /*4ce0*/  UPLOP3.LUT UP1, UPT, UPT, UPT, UPT, 0x80, 0x8 ;  /* 0x000000000008789c */ /* 0x000fe40003f2f070 */
[----:B--2---:R-:W-:Y:S02]  /*4cf0*/  @!UP0 UIADD3 UR8, UPT, UPT, UR21, 0x3100, URZ ;  /* 0x0000310015088890 */ /* 0x004fe4000fffe0ff */
[----:B------:R-:W-:Y:S01]  /*4d00*/  @!UP0 UIADD3 UR10, UPT, UPT, UR34, 0xc0, URZ ;  /* 0x000000c0220a8890 */ /* 0x000fe2000fffe0ff */
[----:B------:R-:W-:Y:S05]  /*4d10*/  VOTEU.ALL UP0, P1 ;  /* 0x0000000000ff7886 */ /* 0x000fea0000800000 */
[----:B------:R2:W-:Y:S01]  /*4d20*/  @!UP0 UTMALDG.3D [UR16], [UR4], desc[UR6] ;  /* 0x00000610040085b4 */ /* 0x0005e20008011000 */
[----:B------:R-:W-:Y:S05]  /*4d30*/  VOTEU.ALL UP0, P1 ;  /* 0x0000000000ff7886 */ /* 0x000fea0000800000 */
[----:B------:R2:W-:Y:S01]  /*4d40*/  @!UP0 UTMALDG.3D [UR8], [UR4], desc[UR6] ;  /* 0x00000608040085b4 */ /* 0x0005e20008011000 */
[----:B------:R2:W-:Y:S01]  /*4d50*/  @!P1 SYNCS.ARRIVE.TRANS64.RED.A0TR RZ, [UR21+0x20], R8 ;  /* 0x00002008ffff99a7 */ /* 0x0005e20008300415 */
[----:B------:R-:W-:Y:S01]  /*4d60*/  SYNCS.ARRIVE.TRANS64.RED.A1T0 RZ, [UR47], RZ ;  /* 0x000000ffffff79a7 */ /* 0x000fe2000810042f */
[----:B------:R-:W-:Y:S05]  /*4d70*/  BRA.U UP3, `(.L_x_80) ;  /* 0xfffffff103f87547 */ /* 0x000fea000b83ffff */
[----:B------:R-:W-:Y:S07]  /*4d80*/  MOV R0, UR21 ;  /* 0x0000001500007c02 */ /* 0x000fee0008000f00 */
.L_x_81:
[----:B---3--:R-:W-:-:S04]  /*4d90*/  SHF.L.U32 R3, R11, 0x1f, RZ ;  /* 0x0000001f0b037819 */ /* 0x008fc800000006ff */
[----:B------:R3:W4:Y:S03]  /*4da0*/  SYNCS.PHASECHK.TRANS64.TRYWAIT P0, [R0+URZ+0x28], R3 ;  /* 0x00002803000075a7 */ /* 0x00072600080011ff */
[----:B----4-:R-:W-:Y:S05]  /*4db0*/  @!P0 NANOSLEEP.SYNCS 0x989680 ;  /* 0x009896800000895d */ /* 0x010fea0003900000 */
[----:B------:R-:W4:Y:S02]  /*4dc0*/  @!P0 SYNCS.PHASECHK.TRANS64 P0, [R0+URZ+0x28], R3 ;  /* 0x00002803000085a7 */ /* 0x000f2400080010ff */
[----:B-12-4-:R-:W-:Y:S05]  /*4dd0*/  @P0 EXIT ;  /* 0x000000000000094d */ /* 0x016fea0003800000 */
[----:B------:R-:W-:Y:S05]  /*4de0*/  BRA `(.L_x_81) ;  /* 0xfffffffc00e87947 */ /* 0x000fea000383ffff */
.L_x_72:
[----:B------:R-:W-:-:S06]  /*4df0*/  UISETP.GE.AND UP0, UPT, UR20, 0x4, UPT ;  /* 0x000000041400788c */ /* 0x000fcc000bf06270 */
[----:B------:R-:W-:-:S13]  /*4e00*/  PLOP3.LUT P0, PT, PT, PT, UP0, 0x80, 0x8 ;  /* 0x000000000008781c */ /* 0x000fda0003f0f008 */
[----:B-1----:R-:W-:Y:S05]  /*4e10*/  @!P0 EXIT ;  /* 0x000000000000894d */ /* 0x002fea0003800000 */
[----:B------:R-:W-:Y:S01]  /*4e20*/  BAR.SYNC.DEFER_BLOCKING 0x6, 0xa0 ;  /* 0x0182800000007b1d */ /* 0x000fe20000010000 */
[----:B------:R-:W-:Y:S02]  /*4e30*/  IMAD.U32 R2, R2, 0x10000, RZ ;  /* 0x0001000002027824 */ /* 0x000fe400078e00ff */
[----:B------:R-:W-:Y:S01]  /*4e40*/  HFMA2 R120, -RZ, RZ, 0, 0 ;  /* 0x00000000ff787431 */ /* 0x000fe200000001ff */
[----:B------:R-:W-:Y:S01]  /*4e50*/  CS2R R238, SRZ ;  /* 0x0000000000ee7805 */ /* 0x000fe2000001ff00 */
[----:B------:R-:W-:Y:S01]  /*4e60*/  IMAD.MOV.U32 R237, RZ, RZ, RZ ;  /* 0x000000ffffed7224 */ /* 0x000fe200078e00ff */
[----:B------:R-:W-:Y:S02]  /*4e70*/  UMOV UR4, 0x400 ;  /* 0x0000040000047882 */ /* 0x000fe40000000000 */
[----:B------:R-:W1:Y:S01]  /*4e80*/  LDC.64 R232, c[0x0][0x888] ;  /* 0x00022200ffe87b82 */ /* 0x000e620000000a00 */
[----:B------:R-:W-:Y:S01]  /*4e90*/  ULEA UR4, UR47, UR4, 0x18 ;  /* 0x000000042f047291 */ /* 0x000fe2000f8ec0ff */
[----:B------:R-:W-:Y:S01]  /*4ea0*/  LOP3.LUT R2, R2, 0x600000, RZ, 0xc0, !PT ;  /* 0x0060000002027812 */ /* 0x000fe200078ec0ff */
[----:B------:R-:W2:Y:S01]  /*4eb0*/  LDCU.64 UR60, c[0x0][0x348] ;  /* 0x00006900ff3c77ac */ /* 0x000ea20008000a00 */
[----:B------:R-:W3:Y:S04]  /*4ec0*/  LDCU UR43, c[0x0][0xb0c] ;  /* 0x00016180ff2b77ac */ /* 0x000ee80008000800 */
[----:B------:R-:W4:Y:S01]  /*4ed0*/  LDC.64 R234, c[0x0][0x890] ;  /* 0x00022400ffea7b82 */ /* 0x000f220000000a00 */
[----:B------:R-:W1:Y:S01]  /*4ee0*/  LDCU UR62, c[0x0][0xb20] ;  /* 0x00016400ff3e77ac */ /* 0x000e620008000800 */
[----:B------:R-:W1:Y:S01]  /*4ef0*/  LDCU UR39, c[0x0][0xb30] ;  /* 0x00016600ff2777ac */ /* 0x000e620008000800 */
[----:B------:R-:W2:Y:S01]  /*4f00*/  LDS R3, [UR4+0xf0] ;  /* 0x0000f004ff037984 */ /* 0x000ea20008000800 */
[----:B------:R-:W1:Y:S01]  /*4f10*/  LDCU.64 UR50, c[0x0][0x888] ;  /* 0x00011100ff3277ac */ /* 0x000e620008000a00 */
[----:B------:R-:W1:Y:S01]  /*4f20*/  LDCU.64 UR40, c[0x0][0xb28] ;  /* 0x00016500ff2877ac */ /* 0x000e620008000a00 */
[----:B------:R-:W1:Y:S01]  /*4f30*/  LDCU.128 UR52, c[0x0][0xb10] ;  /* 0x00016200ff3477ac */ /* 0x000e620008000c00 */
[----:B------:R-:W-:Y:S01]  /*4f40*/  UMOV UR16, URZ ;  /* 0x000000ff00107c82 */ /* 0x000fe20008000000 */
[----:B-123--:R-:W-:-:S07]  /*4f50*/  IMAD.IADD R2, R3, 0x1, R2 ;  /* 0x0000000103027824 */ /* 0x00efce00078e0202 */
.L_x_104:
[----:B-1----:R-:W1:Y:S01]  /*4f60*/  S2UR UR59, SR_CgaCtaId ;  /* 0x00000000003b79c3 */ /* 0x002e620000008800 */
[----:B------:R-:W-:Y:S01]  /*4f70*/  UMOV UR44, 0x400 ;  /* 0x00000400002c7882 */ /* 0x000fe20000000000 */
[----:B------:R-:W-:Y:S01]  /*4f80*/  SHF.L.U32 R3, R238, 0x1f, RZ ;  /* 0x0000001fee037819 */ /* 0x000fe200000006ff */
[----:B-1----:R-:W-:Y:S04]  /*4f90*/  ULEA UR44, UR59, UR44, 0x18 ;  /* 0x0000002c3b2c7291 */ /* 0x002fe8000f8ec0ff */
[----:B------:R-:W-:Y:S09]  /*4fa0*/  ULEA UR4, UR16, UR44, 0x3 ;  /* 0x0000002c10047291 */ /* 0x000ff2000f8e18ff */
[----:B------:R-:W1:Y:S02]  /*4fb0*/  SYNCS.PHASECHK.TRANS64.TRYWAIT P0, [UR4+0x40], R3 ;  /* 0x00004003ff0075a7 */ /* 0x000e640008001104 */
[----:B-1----:R-:W-:Y:S05]  /*4fc0*/  @!P0 BRA `(.L_x_82) ;  /* 0x0000004000ec8947 */ /* 0x002fea0003800000 */
.L_x_133:
[----:B------:R-:W-:Y:S02]  /*4fd0*/  ULEA UR5, UR16, UR44, 0x4 ;  /* 0x0000002c10057291 */ /* 0x000fe4000f8e20ff */
[----:B------:R-:W-:Y:S07]  /*4fe0*/  UISETP.GE.AND UP0, UPT, UR42, 0x1, UPT ;  /* 0x000000012a00788c */ /* 0x000fee000bf06270 */
[----:B------:R-:W2:Y:S01]  /*4ff0*/  LDS.128 R4, [UR5+0xd0] ;  /* 0x0000d005ff047984 */ /* 0x000ea20008000c00 */
[----:B------:R-:W-:Y:S04]  /*5000*/  UIADD3 UR5, UPT, UPT, UR4, 0x50, URZ ;  /* 0x0000005004057890 */ /* 0x000fe8000fffe0ff */
[----:B------:R-:W-:Y:S01]  /*5010*/  UPRMT UR5, URZ, 0x654, UR5 ;  /* 0x00000654ff057896 */ /* 0x000fe20008000005 */
[----:B------:R-:W-:Y:S01]  /*5020*/  @!PT LDS RZ, [RZ] ;  /* 0x00000000fffff984 */ /* 0x000fe20000000800 */
[----:B------:R-:W-:Y:S01]  /*5030*/  @!PT LDS RZ, [RZ] ;  /* 0x00000000fffff984 */ /* 0x000fe20000000800 */
[----:B------:R-:W-:Y:S01]  /*5040*/  @!PT LDS RZ, [RZ] ;  /* 0x00000000fffff984 */ /* 0x000fe20000000800 */
[----:B------:R-:W-:Y:S01]  /*5050*/  @!PT LDS RZ, [RZ] ;  /* 0x00000000fffff984 */ /* 0x000fe20000000800 */
[----:B------:R3:W-:Y:S06]  /*5060*/  MEMBAR.ALL.CTA ;  /* 0x0000000000007992 */ /* 0x0007ec0000008000 */
[----:B---3--:R-:W3:Y:S02]  /*5070*/  FENCE.VIEW.ASYNC.S ;  /* 0x00000000000073c6 */ /* 0x008ee40000000000 */
[----:B---3--:R-:W-:Y:S01]  /*5080*/  SYNCS.ARRIVE.TRANS64.RED.A1T0 RZ, [UR5], RZ ;  /* 0x000000ffffff79a7 */ /* 0x008fe20008100405 */
[----:B--2---:R-:W-:Y:S11]  /*5090*/  LOP3.LUT P0, RZ, R6, 0x1, RZ, 0xc0, !PT ;  /* 0x0000000106ff7812 */ /* 0x004ff6000780c0ff */
[----:B------:R-:W-:Y:S02]  /*50a0*/  @!UPT UIADD3 URZ, UPT, UPT, URZ, URZ, URZ ;  /* 0x000000fffffff290 */ /* 0x000fe4000fffe0ff */
[----:B------:R-:W-:Y:S01]  /*50b0*/  VOTEU.ANY UP1, P0 ;  /* 0x0000000000ff7886 */ /* 0x000fe20000020100 */
[----:B------:R-:W-:Y:S01]  /*50c0*/  PLOP3.LUT P0, PT, PT, PT, UP1, 0x80, 0x8 ;  /* 0x000000000008781c */ /* 0x000fe20003f0f018 */
[----:B------:R-:W-:Y:S11]  /*50d0*/  UP2UR UR48, UPR, URZ, 0x2 ;  /* 0x00000002ff307883 */ /* 0x000ff60008000000 */
[----:B------:R-:W-:Y:S01]  /*50e0*/  @!UPT UIADD3 URZ, UPT, UPT, URZ, URZ, URZ ;  /* 0x000000fffffff290 */ /* 0x000fe2000fffe0ff */
[----:B-1----:R-:W-:Y:S02]  /*50f0*/  @P0 MOV R3, R4 ;  /* 0x0000000400030202 */ /* 0x002fe40000000f00 */
[----:B------:R-:W-:Y:S02]  /*5100*/  @P0 SHF.R.U32.HI R0, RZ, 0x10, R5 ;  /* 0x00000010ff000819 */ /* 0x000fe40000011605 */
[----:B------:R-:W-:Y:S02]  /*5110*/  @P0 LOP3.LUT R4, R5, 0xffff, RZ, 0xc0, !PT ;  /* 0x0000ffff05040812 */ /* 0x000fe400078ec0ff */
[----:B------:R-:W-:Y:S02]  /*5120*/  @P0 R2UR UR7, R3 ;  /* 0x00000000030702ca */ /* 0x000fe400000e0000 */
[----:B------:R-:W-:Y:S02]  /*5130*/  @P0 R2UR UR4, R0 ;  /* 0x00000000000402ca */ /* 0x000fe400000e0000 */
[----:B------:R-:W-:Y:S09]  /*5140*/  @P0 R2UR UR6, R4 ;  /* 0x00000000040602ca */ /* 0x000ff200000e0000 */
[----:B------:R-:W-:Y:S02]  /*5150*/  @UP1 UMOV UR38, UR7 ;  /* 0x0000000700261c82 */ /* 0x000fe40008000000 */
[----:B------:R-:W-:Y:S02]  /*5160*/  @UP1 UMOV UR49, UR4 ;  /* 0x0000000400311c82 */ /* 0x000fe40008000000 */
[----:B------:R-:W-:Y:S01]  /*5170*/  @UP1 UMOV UR37, UR6 ;  /* 0x0000000600251c82 */ /* 0x000fe20008000000 */
[----:B------:R-:W-:Y:S05]  /*5180*/  BRA.U !UP0, `(.L_x_83) ;  /* 0x0000000108c87547 */ /* 0x000fea000b800000 */
[----:B------:R-:W1:Y:S01]  /*5190*/  LDCU UR7, c[0x0][0x370] ;  /* 0x00006e00ff0777ac */ /* 0x000e620008000800 */
[----:B------:R-:W2:Y:S01]  /*51a0*/  LDCU UR4, c[0x0][0x374] ;  /* 0x00006e80ff0477ac */ /* 0x000ea20008000800 */
[----:B------:R-:W-:Y:S02]  /*51b0*/  UISETP.NE.AND UP0, UPT, UR54, 0x1, UPT ;  /* 0x000000013600788c */ /* 0x000fe4000bf05270 */
[----:B------:R-:W-:Y:S02]  /*51c0*/  UIMAD.WIDE.U32 UR10, UR37, UR55, URZ ;  /* 0x00000037250a72a5 */ /* 0x000fe4000f8e00ff */
[----:B------:R-:W-:Y:S02]  /*51d0*/  UISETP.NE.AND UP1, UPT, UR43, 0x1, UPT ;  /* 0x000000012b00788c */ /* 0x000fe4000bf25270 */
[----:B------:R-:W-:Y:S02]  /*51e0*/  UISETP.NE.AND UP2, UPT, UR42, 0x1, UPT ;  /* 0x000000012a00788c */ /* 0x000fe4000bf45270 */
[----:B------:R-:W-:Y:S02]  /*51f0*/  UIMAD.WIDE.U32 UR14, UR38, UR52, URZ ;  /* 0x00000034260e72a5 */ /* 0x000fe4000f8e00ff */
[----:B-1----:R-:W-:Y:S02]  /*5200*/  UIMAD.WIDE.U32 UR12, UR7, UR52, URZ ;  /* 0x00000034070c72a5 */ /* 0x002fe4000f8e00ff */
[----:B--2---:R-:W-:Y:S07]  /*5210*/  UIMAD.WIDE.U32 UR8, UR4, UR55, URZ ;  /* 0x00000037040872a5 */ /* 0x004fee000f8e00ff */
[----:B------:R-:W-:Y:S02]  /*5220*/  UMOV UR5, UR9 ;  /* 0x0000000900057c82 */ /* 0x000fe40008000000 */
[----:B------:R-:W-:Y:S03]  /*5230*/  @UP0 USHF.R.U32.HI UR4, URZ, UR62, UR5 ;  /* 0x0000003eff040299 */ /* 0x000fe60008011605 */
[----:B------:R-:W-:Y:S01]  /*5240*/  UMOV UR5, UR11 ;  /* 0x0000000b00057c82 */ /* 0x000fe20008000000 */
[----:B------:R-:W-:Y:S02]  /*5250*/  UIMAD.WIDE.U32 UR8, UR4, UR40, URZ ;  /* 0x00000028040872a5 */ /* 0x000fe4000f8e00ff */
[----:B------:R-:W-:Y:S03]  /*5260*/  USHF.R.U32.HI UR6, URZ, UR62, UR5 ;  /* 0x0000003eff067299 */ /* 0x000fe60008011605 */
[----:B------:R-:W-:Y:S01]  /*5270*/  UMOV UR5, UR13 ;  /* 0x0000000d00057c82 */ /* 0x000fe20008000000 */
[----:B------:R-:W-:Y:S02]  /*5280*/  USEL UR6, UR37, UR6, !UP0 ;  /* 0x0000000625067287 */ /* 0x000fe4000c000000 */
[----:B------:R-:W-:Y:S01]  /*5290*/  @UP1 USHF.R.U32.HI UR7, URZ, UR53, UR5 ;  /* 0x00000035ff071299 */ /* 0x000fe20008011605 */
[----:B------:R-:W-:Y:S02]  /*52a0*/  UMOV UR8, UR9 ;  /* 0x0000000900087c82 */ /* 0x000fe40008000000 */
[----:B------:R-:W-:Y:S01]  /*52b0*/  UMOV UR5, UR15 ;  /* 0x0000000f00057c82 */ /* 0x000fe20008000000 */
[----:B------:R-:W-:Y:S02]  /*52c0*/  UIMAD.WIDE.U32 UR10, UR7, UR40, URZ ;  /* 0x00000028070a72a5 */ /* 0x000fe4000f8e00ff */
[----:B------:R-:W-:Y:S02]  /*52d0*/  @UP2 USHF.R.U32.HI UR4, URZ, UR41, UR8 ;  /* 0x00000029ff042299 */ /* 0x000fe40008011608 */
[----:B------:R-:W-:Y:S02]  /*52e0*/  USHF.R.U32.HI UR5, URZ, UR53, UR5 ;  /* 0x00000035ff057299 */ /* 0x000fe40008011605 */
[----:B------:R-:W-:Y:S02]  /*52f0*/  UIMAD UR4, UR42, UR4, URZ ;  /* 0x000000042a0472a4 */ /* 0x000fe4000f8e02ff */
[----:B------:R-:W-:Y:S02]  /*5300*/  USEL UR5, UR38, UR5, !UP1 ;  /* 0x0000000526057287 */ /* 0x000fe4000c800000 */
[----:B------:R-:W-:Y:S01]  /*5310*/  UISETP.GE.AND UP0, UPT, UR6, UR4, UPT ;  /* 0x000000040600728c */ /* 0x000fe2000bf06270 */
[----:B------:R-:W-:Y:S02]  /*5320*/  UMOV UR10, UR11 ;  /* 0x0000000b000a7c82 */ /* 0x000fe40008000000 */
[----:B------:R-:W-:Y:S02]  /*5330*/  @UP2 USHF.R.U32.HI UR7, URZ, UR41, UR10 ;  /* 0x00000029ff072299 */ /* 0x000fe4000801160a */
[----:B------:R-:W-:Y:S02]  /*5340*/  UIMAD.WIDE.U32 UR10, UR6, UR40, URZ ;  /* 0x00000028060a72a5 */ /* 0x000fe4000f8e00ff */
[----:B------:R-:W-:Y:S04]  /*5350*/  UIMAD UR8, UR42, UR7, URZ ;  /* 0x000000072a0872a4 */ /* 0x000fe8000f8e02ff */
[----:B------:R-:W-:Y:S02]  /*5360*/  UISETP.GE.OR UP0, UPT, UR5, UR8, UP0 ;  /* 0x000000080500728c */ /* 0x000fe40008706670 */
[----:B------:R-:W-:Y:S02]  /*5370*/  UIMAD.WIDE.U32 UR8, UR5, UR40, URZ ;  /* 0x00000028050872a5 */ /* 0x000fe4000f8e00ff */
[----:B------:R-:W-:Y:S01]  /*5380*/  UIADD3 UR8, UPT, UPT, -UR5, URZ, URZ ;  /* 0x000000ff05087290 */ /* 0x000fe2000fffe1ff */
[----:B------:R-:W-:Y:S02]  /*5390*/  UMOV UR4, UR11 ;  /* 0x0000000b00047c82 */ /* 0x000fe40008000000 */
[----:B------:R-:W-:Y:S04]  /*53a0*/  USHF.R.U32.HI UR4, URZ, UR41, UR4 ;  /* 0x00000029ff047299 */ /* 0x000fe80008011604 */
[----:B------:R-:W-:Y:S03]  /*53b0*/  USEL UR11, UR6, UR4, !UP2 ;  /* 0x00000004060b7287 */ /* 0x000fe6000d000000 */
[----:B------:R-:W-:Y:S01]  /*53c0*/  @!UP0 UMOV UR4, UR9 ;  /* 0x0000000900048c82 */ /* 0x000fe20008000000 */
[----:B------:R-:W-:Y:S02]  /*53d0*/  UIADD3 UR10, UPT, UPT, -UR11, URZ, URZ ;  /* 0x000000ff0b0a7290 */ /* 0x000fe4000fffe1ff */
[----:B------:R-:W-:Y:S02]  /*53e0*/  @!UP0 USHF.R.U32.HI UR4, URZ, UR41, UR4 ;  /* 0x00000029ff048299 */ /* 0x000fe40008011604 */
[----:B------:R-:W-:Y:S02]  /*53f0*/  UIMAD UR10, UR42, UR10, UR6 ;  /* 0x0000000a2a0a72a4 */ /* 0x000fe4000f8e0206 */
[----:B------:R-:W-:Y:S02]  /*5400*/  @!UP0 USEL UR4, UR5, UR4, !UP2 ;  /* 0x0000000405048287 */ /* 0x000fe4000d000000 */
[----:B------:R-:W-:Y:S02]  /*5410*/  UIADD3 UR9, UPT, UPT, -UR6, URZ, URZ ;  /* 0x000000ff06097290 */ /* 0x000fe4000fffe1ff */
[----:B------:R-:W-:Y:S02]  /*5420*/  @!UP0 UIMAD UR10, UR7, UR10, UR4 ;  /* 0x0000000a070a82a4 */ /* 0x000fe4000f8e0204 */
[----:B------:R-:W-:Y:S02]  /*5430*/  @!UP0 UIADD3 UR11, UPT, UPT, UR11, -UR4, URZ ;  /* 0x800000040b0b8290 */ /* 0x000fe4000fffe0ff */
[----:B------:R-:W-:Y:S02]  /*5440*/  UIMAD UR7, UR43, UR8, UR38 ;  /* 0x000000082b0772a4 */ /* 0x000fe4000f8e0226 */
[----:B------:R-:W-:Y:S02]  /*5450*/  @!UP0 UIMAD UR6, UR11, UR42, UR5 ;  /* 0x0000002a0b0682a4 */ /* 0x000fe4000f8e0205 */
[----:B------:R-:W-:Y:S01]  /*5460*/  UIMAD UR4, UR54, UR9, UR37 ;  /* 0x00000009360472a4 */ /* 0x000fe2000f8e0225 */
[----:B------:R-:W-:Y:S02]  /*5470*/  @!UP0 UMOV UR5, UR10 ;  /* 0x0000000a00058c82 */ /* 0x000fe40008000000 */
[----:B------:R-:W-:Y:S02]  /*5480*/  UIMAD UR38, UR5, UR43, UR7 ;  /* 0x0000002b052672a4 */ /* 0x000fe4000f8e0207 */
[----:B------:R-:W-:Y:S11]  /*5490*/  UIMAD UR37, UR6, UR54, UR4 ;  /* 0x00000036062572a4 */ /* 0x000ff6000f8e0204 */
[----:B------:R-:W-:Y:S01]  /*54a0*/  @!UPT UIADD3 URZ, UPT, UPT, URZ, URZ, URZ ;  /* 0x000000fffffff290 */ /* 0x000fe2000fffe0ff */
.L_x_83:
[----:B------:R-:W-:Y:S02]  /*54b0*/  UISETP.NE.AND UP0, UPT, UR39, 0x1, UPT ;  /* 0x000000012700788c */ /* 0x000fe4000bf05270 */
[----:B------:R-:W-:Y:S09]  /*54c0*/  UIADD3 UR47, UPT, UPT, UR16, 0x1, URZ ;  /* 0x00000001102f7890 */ /* 0x000ff2000fffe0ff */
[----:B------:R-:W1:Y:S01]  /*54d0*/  @!UP0 LDCU.128 UR12, c[0x0][0xb10] ;  /* 0x00016200ff0c87ac */ /* 0x000e620008000c00 */
[----:B------:R-:W2:Y:S01]  /*54e0*/  @!UP0 LDCU UR5, c[0x0][0xb0c] ;  /* 0x00016180ff0587ac */ /* 0x000ea20008000800 */
[----:B------:R-:W3:Y:S01]  /*54f0*/  @!UP0 LDCU UR10, c[0x0][0xb20] ;  /* 0x00016400ff0a87ac */ /* 0x000ee20008000800 */
[----:B-1----:R-:W-:Y:S02]  /*5500*/  UIMAD.WIDE.U32 UR8, UR38, UR12, URZ ;  /* 0x0000000c260872a5 */ /* 0x002fe4000f8e00ff */
[----:B------:R-:W-:Y:S02]  /*5510*/  UIMAD.WIDE.U32 UR6, UR37, UR15, URZ ;  /* 0x0000000f250672a5 */ /* 0x000fe4000f8e00ff */
[----:B------:R-:W-:Y:S03]  /*5520*/  @!UP0 UISETP.NE.AND UP1, UPT, UR14, 0x1, UPT ;  /* 0x000000010e00888c */ /* 0x000fe6000bf25270 */
[----:B------:R-:W-:Y:S01]  /*5530*/  @!UP0 UMOV UR4, UR9 ;  /* 0x0000000900048c82 */ /* 0x000fe20008000000 */
[----:B--2---:R-:W-:Y:S02]  /*5540*/  @!UP0 UISETP.NE.AND UP2, UPT, UR5, 0x1, UPT ;  /* 0x000000010500888c */ /* 0x004fe4000bf45270 */
[----:B------:R-:W-:Y:S01]  /*5550*/  @!UP0 USHF.R.U32.HI UR4, URZ, UR13, UR4 ;  /* 0x0000000dff048299 */ /* 0x000fe20008011604 */
[----:B------:R-:W-:Y:S02]  /*5560*/  @!UP0 UMOV UR6, UR7 ;  /* 0x0000000700068c82 */ /* 0x000fe40008000000 */
[----:B---3--:R-:W-:Y:S02]  /*5570*/  @!UP0 USHF.R.U32.HI UR6, URZ, UR10, UR6 ;  /* 0x0000000aff068299 */ /* 0x008fe40008011606 */
[----:B------:R-:W-:Y:S02]  /*5580*/  @!UP0 USEL UR7, UR38, UR4, !UP2 ;  /* 0x0000000426078287 */ /* 0x000fe4000d000000 */
[----:B------:R-:W-:Y:S04]  /*5590*/  @!UP0 USEL UR6, UR37, UR6, !UP1 ;  /* 0x0000000625068287 */ /* 0x000fe8000c800000 */
[----:B------:R-:W-:Y:S02]  /*55a0*/  @!UP0 UIADD3 UR4, UPT, UPT, -UR7, UR6, URZ ;  /* 0x0000000607048290 */ /* 0x000fe4000fffe1ff */
[----:B------:R-:W-:Y:S02]  /*55b0*/  @!UP0 UIADD3 UR6, UPT, UPT, UR7, -UR6, URZ ;  /* 0x8000000607068290 */ /* 0x000fe4000fffe0ff */
[----:B------:R-:W-:Y:S02]  /*55c0*/  UIADD3 UR7, UPT, UPT, UR44, 0x100, URZ ;  /* 0x000001002c077890 */ /* 0x000fe4000fffe0ff */
[----:B------:R-:W-:Y:S02]  /*55d0*/  @!UP0 UIMAD UR38, UR4, UR5, UR38 ;  /* 0x00000005042682a4 */ /* 0x000fe4000f8e0226 */
[----:B------:R-:W-:Y:S02]  /*55e0*/  @!UP0 UIMAD UR37, UR6, UR14, UR37 ;  /* 0x0000000e062582a4 */ /* 0x000fe4000f8e0225 */
[----:B------:R-:W-:Y:S09]  /*55f0*/  ULOP3.LUT UP0, URZ, UR7, 0x90, URZ, 0xc0, !UPT ;  /* 0x0000009007ff7892 */ /* 0x000ff2000f80c0ff */
[----:B------:R-:W-:Y:S05]  /*5600*/  BRA.U !UP0, `(.L_x_84) ;  /* 0x0000000108407547 */ /* 0x000fea000b800000 */
[----:B------:R-:W1:Y:S01]  /*5610*/  LDCU.64 UR8, c[0x4][0x80] ;  /* 0x01001000ff0877ac */ /* 0x000e620008000a00 */
[----:B------:R-:W-:Y:S01]  /*5620*/  MOV R15, 0x0 ;  /* 0x00000000000f7802 */ /* 0x000fe20000000f00 */
[----:B------:R-:W-:Y:S02]  /*5630*/  HFMA2 R12, -RZ, RZ, 0, 5.9604644775390625e-08 ;  /* 0x00000001ff0c7431 */ /* 0x000fe400000001ff */
[----:B------:R-:W-:Y:S02]  /*5640*/  IMAD.MOV.U32 R8, RZ, RZ, 0x70 ;  /* 0x00000070ff087424 */ /* 0x000fe400078e00ff */
[----:B------:R-:W-:Y:S01]  /*5650*/  IMAD.MOV.U32 R13, RZ, RZ, RZ ;  /* 0x000000ffff0d7224 */ /* 0x000fe200078e00ff */
[----:B------:R-:W2:Y:S01]  /*5660*/  LDCU.64 UR6, c[0x4][0x88] ;  /* 0x01001100ff0677ac */ /* 0x000ea20008000a00 */
[----:B------:R-:W3:Y:S01]  /*5670*/  LDC.64 R14, c[0x4][R15] ;  /* 0x010000000f0e7b82 */ /* 0x000ee20000000a00 */
[----:B------:R-:W4:Y:S01]  /*5680*/  LDCU.64 UR4, c[0x4][0x8] ;  /* 0x01000100ff0477ac */ /* 0x000f220008000a00 */
[----:B-1----:R-:W-:Y:S01]  /*5690*/  MOV R5, UR9 ;  /* 0x0000000900057c02 */ /* 0x002fe20008000f00 */
[----:B------:R-:W-:Y:S01]  /*56a0*/  IMAD.U32 R4, RZ, RZ, UR8 ;  /* 0x00000008ff047e24 */ /* 0x000fe2000f8e00ff */
[----:B--2---:R-:W-:Y:S01]  /*56b0*/  MOV R7, UR7 ;  /* 0x0000000700077c02 */ /* 0x004fe20008000f00 */
[----:B------:R-:W-:Y:S01]  /*56c0*/  IMAD.U32 R6, RZ, RZ, UR6 ;  /* 0x00000006ff067e24 */ /* 0x000fe2000f8e00ff */
[----:B----4-:R-:W-:Y:S01]  /*56d0*/  MOV R11, UR5 ;  /* 0x00000005000b7c02 */ /* 0x010fe20008000f00 */
[----:B------:R-:W-:Y:S02]  /*56e0*/  IMAD.U32 R10, RZ, RZ, UR4 ;  /* 0x00000004ff0a7e24 */ /* 0x000fe4000f8e00ff */
[----:B------:R-:W-:Y:S07]  /*56f0*/  LEPC R20, `(.L_x_84) ;  /* 0x000000001014794e */ /* 0x000fee0000000000 */
[----:B---3-5:R-:W-:Y:S05]  /*5700*/  CALL.ABS.NOINC R14 ;  /* 0x000000000e007343 */ /* 0x028fea0003c00000 */
.L_x_84:
[----:B------:R-:W-:Y:S04]  /*5710*/  UIADD3 UR4, UPT, UPT, UR44, 0x3900, URZ ;  /* 0x000039002c047890 */ /* 0x000fe8000fffe0ff */
        /* <DEDUP_REMOVED lines=18> */
.L_x_85:
[----:B----4-:R-:W-:Y:S01]  /*5840*/  ISETP.NE.U32.AND P3, PT, R234, RZ, PT ;  /* 0x000000ffea00720c */ /* 0x010fe20003f65070 */
[----:B------:R-:W-:Y:S01]  /*5850*/  UISETP.NE.AND UP1, UPT, UR58, URZ, UPT ;  /* 0x000000ff3a00728c */ /* 0x000fe2000bf25270 */
[----:B------:R-:W1:Y:S01]  /*5860*/  LDC.64 R4, c[0x0][0x8b0] ;  /* 0x00022c00ff047b82 */ /* 0x000e620000000a00 */
[----:B------:R-:W-:Y:S02]  /*5870*/  PLOP3.LUT P1, PT, PT, PT, PT, 0x8, 0x80 ;  /* 0x000000000080781c */ /* 0x000fe40003f2e170 */
[----:B------:R-:W-:Y:S02]  /*5880*/  ISETP.NE.AND.EX P3, PT, R235, RZ, PT, P3 ;  /* 0x000000ffeb00720c */ /* 0x000fe40003f65330 */
[----:B------:R-:W-:Y:S05]  /*5890*/  PLOP3.LUT P0, PT, PT, PT, UP1, 0x80, 0x8 ;  /* 0x000000000008781c */ /* 0x000fea0003f0f018 */
[----:B------:R-:W2:Y:S08]  /*58a0*/  @UP1 LDCU.64 UR4, c[0x0][0x888] ;  /* 0x00011100ff0417ac */ /* 0x000eb00008000a00 */
[----:B------:R-:W-:Y:S01]  /*58b0*/  @P0 PLOP3.LUT P1, PT, P3, PT, PT, 0x80, 0x8 ;  /* 0x000000000008081c */ /* 0x000fe20001f2f070 */
[----:B--2---:R-:W-:Y:S01]  /*58c0*/  @UP1 UISETP.NE.U32.AND UP0, UPT, UR4, URZ, UPT ;  /* 0x000000ff0400128c */ /* 0x004fe2000bf05070 */
[----:B-1----:R-:W-:Y:S03]  /*58d0*/  ISETP.NE.U32.AND P4, PT, R4, RZ, PT ;  /* 0x000000ff0400720c */ /* 0x002fe60003f85070 */
[----:B------:R-:W-:Y:S01]  /*58e0*/  @UP1 UISETP.NE.AND.EX UP0, UPT, UR5, URZ, UPT, UP0 ;  /* 0x000000ff0500128c */ /* 0x000fe2000bf05300 */
[----:B------:R-:W-:Y:S03]  /*58f0*/  ISETP.NE.AND.EX P4, PT, R5, RZ, PT, P4 ;  /* 0x000000ff0500720c */ /* 0x000fe60003f85340 */
[----:B------:R-:W-:Y:S01]  /*5900*/  @UP1 USEL UR4, URZ, 0xffffffff, UP0 ;  /* 0xffffffffff041887 */ /* 0x000fe20008000000 */
[----:B------:R-:W-:Y:S11]  /*5910*/  @!P3 BRA `(.L_x_86) ;  /* 0x000000000030b947 */ /* 0x000ff60003800000 */
[----:B------:R-:W-:Y:S01]  /*5920*/  ISETP.NE.U32.AND P2, PT, R232, RZ, PT ;  /* 0x000000ffe800720c */ /* 0x000fe20003f45070 */
[----:B------:R-:W1:Y:S01]  /*5930*/  LDCU.64 UR6, c[0x0][0x358] ;  /* 0x00006b00ff0677ac */ /* 0x000e620008000a00 */
[----:B------:R-:W-:Y:S02]  /*5940*/  IMAD.MOV.U32 R231, RZ, RZ, 0x1 ;  /* 0x00000001ffe77424 */ /* 0x000fe400078e00ff */
[----:B------:R-:W-:Y:S11]  /*5950*/  ISETP.NE.AND.EX P2, PT, R233, RZ, PT, P2 ;  /* 0x000000ffe900720c */ /* 0x000ff60003f45320 */
[----:B------:R-:W-:Y:S02]  /*5960*/  @!UPT UIADD3 URZ, UPT, UPT, URZ, URZ, URZ ;  /* 0x000000fffffff290 */ /* 0x000fe4000fffe0ff */
[----:B------:R-:W2:Y:S01]  /*5970*/  @P2 LDC.64 R6, c[0x0][0x888] ;  /* 0x00022200ff062b82 */ /* 0x000ea20000000a00 */
[----:B------:R-:W-:Y:S04]  /*5980*/  @P2 IMAD R0, R234, UR36, RZ ;  /* 0x00000024ea002c24 */ /* 0x000fe8000f8e02ff */
[----:B--2---:R-:W-:Y:S04]  /*5990*/  @P2 IMAD.WIDE R6, R0, 0x4, R6 ;  /* 0x0000000400062825 */ /* 0x004fe800078e0206 */
[----:B------:R-:W-:Y:S01]  /*59a0*/  HFMA2 R0, -RZ, RZ, 0, 5.9604644775390625e-08 ;  /* 0x00000001ff007431 */ /* 0x000fe200000001ff */
[----:B-1---5:R1:W5:Y:S04]  /*59b0*/  @P2 LDG.E R123, desc[UR6][R6.64] ;  /* 0x00000006067b2981 */ /* 0x022368000c1e1900 */
[----:B------:R-:W-:Y:S01]  /*59c0*/  @!P2 PRMT R231, R0, 0x7610, R231 ;  /* 0x0000761000e7a816 */ /* 0x000fe200000000e7 */
[----:B-1----:R-:W2:Y:S06]  /*59d0*/  @!P2 LDC R123, c[0x0][0x880] ;  /* 0x00022000ff7bab82 */ /* 0x002eac0000000800 */
.L_x_86:
[----:B------:R-:W-:Y:S05]  /*59e0*/  @!P4 BRA `(.L_x_87) ;  /* 0x000000000028c947 */ /* 0x000fea0003800000 */
[----:B------:R-:W1:Y:S01]  /*59f0*/  LDC.64 R6, c[0x0][0x8a8] ;  /* 0x00022a00ff067b82 */ /* 0x000e620000000a00 */
[----:B------:R-:W3:Y:S01]  /*5a00*/  LDCU.64 UR6, c[0x0][0x358] ;  /* 0x00006b00ff0677ac */ /* 0x000ee20008000a00 */
[----:B-1----:R-:W-:Y:S04]  /*5a10*/  ISETP.NE.U32.AND P2, PT, R6, RZ, PT ;  /* 0x000000ff0600720c */ /* 0x002fe80003f45070 */
[----:B------:R-:W-:Y:S11]  /*5a20*/  ISETP.NE.AND.EX P2, PT, R7, RZ, PT, P2 ;  /* 0x000000ff0700720c */ /* 0x000ff60003f45320 */
[----:B------:R-:W-:Y:S02]  /*5a30*/  @!UPT UIADD3 URZ, UPT, UPT, URZ, URZ, URZ ;  /* 0x000000fffffff290 */ /* 0x000fe4000fffe0ff */
[----:B------:R-:W1:Y:S01]  /*5a40*/  @P2 LDC.64 R6, c[0x0][0x8a8] ;  /* 0x00022a00ff062b82 */ /* 0x000e620000000a00 */
[----:B------:R-:W-:Y:S04]  /*5a50*/  @P2 IMAD R3, R4, UR36, RZ ;  /* 0x0000002404032c24 */ /* 0x000fe8000f8e02ff */
[----:B-1----:R-:W-:Y:S05]  /*5a60*/  @P2 IMAD.WIDE R6, R3, 0x4, R6 ;  /* 0x0000000403062825 */ /* 0x002fea00078e0206 */
[----:B---3-5:R1:W5:Y:S02]  /*5a70*/  @P2 LDG.E R121, desc[UR6][R6.64] ;  /* 0x0000000606792981 */ /* 0x028364000c1e1900 */
[----:B-1----:R-:W3:Y:S02]  /*5a80*/  @!P2 LDC R121, c[0x0][0x8a0] ;  /* 0x00022800ff79ab82 */ /* 0x002ee40000000800 */
.L_x_87:
[----:B--2--5:R-:W-:Y:S01]  /*5a90*/  @P0 FSETP.NEU.AND P4, PT, R123, RZ, PT ;  /* 0x000000ff7b00020b */ /* 0x024fe20003f8d000 */
[----:B------:R-:W-:Y:S01]  /*5aa0*/  IMAD.U32 R0, RZ, RZ, UR4 ;  /* 0x00000004ff007e24 */ /* 0x000fe2000f8e00ff */
[----:B------:R-:W-:Y:S01]  /*5ab0*/  @P0 LOP3.LUT P2, RZ, R231, 0xff, RZ, 0xc0, !PT ;  /* 0x000000ffe7ff0812 */ /* 0x000fe2000784c0ff */
[----:B------:R-:W-:Y:S01]  /*5ac0*/  BSSY B1, `(.L_x_88) ;  /* 0x0000055000017945 */ /* 0x000fe20003800000 */
[----:B------:R-:W-:Y:S02]  /*5ad0*/  @P0 SEL R3, RZ, 0xffffffff, P4 ;  /* 0xffffffffff030807 */ /* 0x000fe40002000000 */
[----:B------:R-:W-:Y:S02]  /*5ae0*/  CS2R R18, SRZ ;  /* 0x0000000000127805 */ /* 0x000fe4000001ff00 */
[----:B------:R-:W-:Y:S02]  /*5af0*/  LEA R22, R120, UR44, 0x3 ;  /* 0x0000002c78167c11 */ /* 0x000fe4000f8e18ff */
[----:B------:R-:W-:Y:S02]  /*5b00*/  CS2R R16, SRZ ;  /* 0x0000000000107805 */ /* 0x000fe4000001ff00 */
[----:B------:R-:W-:Y:S02]  /*5b10*/  @P1 SEL R3, R0, R3, !P2 ;  /* 0x0000000300031207 */ /* 0x000fe40005000000 */
[----:B------:R-:W-:Y:S02]  /*5b20*/  CS2R R126, SRZ ;  /* 0x00000000007e7805 */ /* 0x000fe4000001ff00 */
[----:B------:R-:W-:Y:S02]  /*5b30*/  SHF.L.U32 R9, R239, 0x1f, RZ ;  /* 0x0000001fef097819 */ /* 0x000fe400000006ff */
[----:B------:R-:W-:Y:S02]  /*5b40*/  CS2R R124, SRZ ;  /* 0x00000000007c7805 */ /* 0x000fe4000001ff00 */
[----:B------:R-:W-:Y:S02]  /*5b50*/  @P0 LOP3.LUT R3, R3, 0x1, RZ, 0xc0, !PT ;  /* 0x0000000103030812 */ /* 0x000fe400078ec0ff */
[----:B------:R-:W-:Y:S02]  /*5b60*/  CS2R R130, SRZ ;  /* 0x0000000000827805 */ /* 0x000fe4000001ff00 */
[----:B------:R-:W-:Y:S02]  /*5b70*/  PLOP3.LUT P5, PT, PT, PT, PT, 0x8, 0x80 ;  /* 0x000000000080781c */ /* 0x000fe40003fae170 */
[----:B------:R-:W-:Y:S02]  /*5b80*/  CS2R R128, SRZ ;  /* 0x0000000000807805 */ /* 0x000fe4000001ff00 */
[----:B------:R-:W-:Y:S02]  /*5b90*/  ISETP.NE.U32.OR P1, PT, R3, 0x1, !P0 ;  /* 0x000000010300780c */ /* 0x000fe40004725470 */
[----:B------:R-:W-:Y:S02]  /*5ba0*/  CS2R R134, SRZ ;  /* 0x0000000000867805 */ /* 0x000fe4000001ff00 */
[----:B------:R-:W-:Y:S02]  /*5bb0*/  CS2R R132, SRZ ;  /* 0x0000000000847805 */ /* 0x000fe4000001ff00 */
[----:B------:R-:W-:Y:S02]  /*5bc0*/  CS2R R166, SRZ ;  /* 0x0000000000a67805 */ /* 0x000fe4000001ff00 */
[----:B------:R-:W-:Y:S02]  /*5bd0*/  CS2R R164, SRZ ;  /* 0x0000000000a47805 */ /* 0x000fe4000001ff00 */
[----:B------:R-:W-:Y:S02]  /*5be0*/  CS2R R150, SRZ ;  /* 0x0000000000967805 */ /* 0x000fe4000001ff00 */
[----:B------:R-:W-:Y:S02]  /*5bf0*/  CS2R R148, SRZ ;  /* 0x0000000000947805 */ /* 0x000fe4000001ff00 */
[----:B------:R-:W-:Y:S02]  /*5c00*/  CS2R R142, SRZ ;  /* 0x00000000008e7805 */ /* 0x000fe4000001ff00 */
[----:B------:R-:W-:Y:S02]  /*5c10*/  CS2R R140, SRZ ;  /* 0x00000000008c7805 */ /* 0x000fe4000001ff00 */
[----:B------:R-:W-:Y:S04]  /*5c20*/  @P1 SHF.L.U32 R4, R237, 0x1f, RZ ;  /* 0x0000001fed041819 */ /* 0x000fe800000006ff */
[----:B------:R-:W1:Y:S01]  /*5c30*/  @P1 SYNCS.PHASECHK.TRANS64.TRYWAIT P0, [UR44+0x20], R4 ;  /* 0x00002004ff0015a7 */ /* 0x000e62000800112c */
[----:B------:R2:W4:Y:S01]  /*5c40*/  SYNCS.PHASECHK.TRANS64.TRYWAIT P4, [R22+URZ+0x60], R9 ;  /* 0x00006009160075a7 */ /* 0x00052200080811ff */
[----:B-1----:R-:W-:Y:S01]  /*5c50*/  @P1 PLOP3.LUT P5, PT, P0, PT, PT, 0x8, 0x80 ;  /* 0x000000000080181c */ /* 0x002fe200007ae170 */
[----:B------:R-:W-:Y:S01]  /*5c60*/  @!UPT UIADD3 URZ, UPT, UPT, URZ, URZ, URZ ;  /* 0x000000fffffff290 */ /* 0x000fe2000fffe0ff */
[----:B--2-4-:R-:W-:Y:S11]  /*5c70*/  @!P1 BRA `(.L_x_89) ;  /* 0x0000000000e49947 */ /* 0x014ff60003800000 */
[----:B------:R-:W-:Y:S01]  /*5c80*/  ISETP.NE.U32.AND P0, PT, RZ, UR50, PT ;  /* 0x00000032ff007c0c */ /* 0x000fe2000bf05070 */
[----:B------:R-:W-:Y:S01]  /*5c90*/  BSSY B0, `(.L_x_90) ;  /* 0x0000026000007945 */ /* 0x000fe20003800000 */
[----:B------:R-:W-:Y:S02]  /*5ca0*/  FSETP.NEU.AND P2, PT, R123, RZ, PT ;  /* 0x000000ff7b00720b */ /* 0x000fe40003f4d000 */
[----:B------:R-:W-:Y:S02]  /*5cb0*/  CS2R R142, SRZ ;  /* 0x00000000008e7805 */ /* 0x000fe4000001ff00 */
[----:B------:R-:W-:Y:S02]  /*5cc0*/  ISETP.NE.AND.EX P0, PT, RZ, UR51, PT, P0 ;  /* 0x00000033ff007c0c */ /* 0x000fe4000bf05300 */
[----:B------:R-:W-:Y:S02]  /*5cd0*/  CS2R R140, SRZ ;  /* 0x00000000008c7805 */ /* 0x000fe4000001ff00 */
[----:B------:R-:W-:Y:S02]  /*5ce0*/  LOP3.LUT P1, RZ, R231, 0xff, RZ, 0xc0, !PT ;  /* 0x000000ffe7ff7812 */ /* 0x000fe4000782c0ff */
[----:B------:R-:W-:Y:S02]  /*5cf0*/  CS2R R150, SRZ ;  /* 0x0000000000967805 */ /* 0x000fe4000001ff00 */
[----:B------:R-:W-:Y:S02]  /*5d00*/  SEL R0, RZ, 0xffffffff, P2 ;  /* 0xffffffffff007807 */ /* 0x000fe40001000000 */
[----:B------:R-:W-:Y:S02]  /*5d10*/  CS2R R148, SRZ ;  /* 0x0000000000947805 */ /* 0x000fe4000001ff00 */
[----:B------:R-:W-:Y:S02]  /*5d20*/  SEL R3, RZ, 0xffffffff, P0 ;  /* 0xffffffffff037807 */ /* 0x000fe40000000000 */
[----:B------:R-:W-:Y:S02]  /*5d30*/  CS2R R166, SRZ ;  /* 0x0000000000a67805 */ /* 0x000fe4000001ff00 */
[----:B------:R-:W-:Y:S02]  /*5d40*/  CS2R R164, SRZ ;  /* 0x0000000000a47805 */ /* 0x000fe4000001ff00 */
[----:B------:R-:W-:Y:S02]  /*5d50*/  CS2R R134, SRZ ;  /* 0x0000000000867805 */ /* 0x000fe4000001ff00 */
[----:B------:R-:W-:Y:S02]  /*5d60*/  @P3 SEL R0, R3, R0, !P1 ;  /* 0x0000000003003207 */ /* 0x000fe40004800000 */
[----:B------:R-:W-:Y:S02]  /*5d70*/  CS2R R132, SRZ ;  /* 0x0000000000847805 */ /* 0x000fe4000001ff00 */
[----:B------:R-:W-:Y:S02]  /*5d80*/  CS2R R130, SRZ ;  /* 0x0000000000827805 */ /* 0x000fe4000001ff00 */
[----:B------:R-:W-:Y:S02]  /*5d90*/  CS2R R128, SRZ ;  /* 0x0000000000807805 */ /* 0x000fe4000001ff00 */
[----:B------:R-:W-:Y:S02]  /*5da0*/  LOP3.LUT R0, R0, 0x1, RZ, 0xc0, !PT ;  /* 0x0000000100007812 */ /* 0x000fe400078ec0ff */
[----:B------:R-:W-:Y:S02]  /*5db0*/  CS2R R126, SRZ ;  /* 0x00000000007e7805 */ /* 0x000fe4000001ff00 */
[----:B------:R-:W-:Y:S02]  /*5dc0*/  CS2R R124, SRZ ;  /* 0x00000000007c7805 */ /* 0x000fe4000001ff00 */
[----:B------:R-:W-:Y:S02]  /*5dd0*/  CS2R R18, SRZ ;  /* 0x0000000000127805 */ /* 0x000fe4000001ff00 */
[----:B------:R-:W-:Y:S02]  /*5de0*/  ISETP.NE.U32.AND P0, PT, R0, 0x1, PT ;  /* 0x000000010000780c */ /* 0x000fe40003f05070 */
[----:B------:R-:W-:Y:S11]  /*5df0*/  CS2R R16, SRZ ;  /* 0x0000000000107805 */ /* 0x000ff6000001ff00 */
[----:B------:R-:W1:Y:S02]  /*5e00*/  @P0 S2R R0, SR_TID.X ;  /* 0x0000000000000919 */ /* 0x000e640000002100 */
[C---:B-1----:R-:W-:Y:S02]  /*5e10*/  @P0 IMAD.SHL.U32 R4, R0.reuse, 0x10, RZ ;  /* 0x0000001000040824 */ /* 0x042fe400078e00ff */
[C---:B------:R-:W-:Y:S02]  /*5e20*/  @P0 IMAD.SHL.U32 R7, R0.reuse, 0x20, RZ ;  /* 0x0000002000070824 */ /* 0x040fe400078e00ff */
[----:B------:R-:W-:Y:S01]  /*5e30*/  @P0 IMAD.SHL.U32 R3, R0, 0x4, RZ ;  /* 0x0000000400030824 */ /* 0x000fe200078e00ff */
[----:B------:R-:W-:Y:S02]  /*5e40*/  @P0 LOP3.LUT R4, R4, 0x600, RZ, 0xc0, !PT ;  /* 0x0000060004040812 */ /* 0x000fe400078ec0ff */
[----:B------:R-:W-:Y:S02]  /*5e50*/  @P0 LOP3.LUT R5, R7, 0x80, RZ, 0xc0, !PT ;  /* 0x0000008007050812 */ /* 0x000fe400078ec0ff */
[--C-:B------:R-:W-:Y:S02]  /*5e60*/  @P0 LOP3.LUT R4, R4, 0x60, R7.reuse, 0xf8, !PT ;  /* 0x0000006004040812 */ /* 0x100fe400078ef807 */
[----:B------:R-:W-:Y:S02]  /*5e70*/  @P0 LOP3.LUT R0, R5, 0x10, R0, 0xf8, !PT ;  /* 0x0000001005000812 */ /* 0x000fe400078ef800 */
[----:B------:R-:W-:Y:S02]  /*5e80*/  @P0 LOP3.LUT R4, R4, 0x100, R7, 0xf8, !PT ;  /* 0x0000010004040812 */ /* 0x000fe400078ef807 */
[----:B------:R-:W-:Y:S04]  /*5e90*/  @P0 LOP3.LUT R3, R0, 0x10, R3, 0x78, !PT ;  /* 0x0000001000030812 */ /* 0x000fe800078e7803 */
[----:B------:R-:W-:Y:S01]  /*5ea0*/  @P0 LOP3.LUT R4, R4, R3, RZ, 0xfc, !PT ;  /* 0x0000000304040212 */ /* 0x000fe200078efcff */
[----:B------:R-:W-:Y:S06]  /*5eb0*/  @!P5 BRA `(.L_x_91) ;  /* 0x00000000000cd947 */ /* 0x000fec0003800000 */
[----:B------:R-:W-:Y:S04]  /*5ec0*/  SHF.L.U32 R3, R237, 0x1f, RZ ;  /* 0x0000001fed037819 */ /* 0x000fe800000006ff */
[----:B------:R-:W1:Y:S02]  /*5ed0*/  SYNCS.PHASECHK.TRANS64.TRYWAIT P1, [UR44+0x20], R3 ;  /* 0x00002003ff0075a7 */ /* 0x000e64000802112c */
[----:B-1----:R-:W-:Y:S05]  /*5ee0*/  @!P1 BRA `(.L_x_92) ;  /* 0x00000034003c9947 */ /* 0x002fea0003800000 */
.L_x_91:
[----:B------:R-:W-:Y:S05]  /*5ef0*/  BSYNC B0 ;  /* 0x0000000000007941 */ /* 0x000fea0003800000 */
.L_x_90:
[----:B------:R2:W4:Y:S01]  /*5f00*/  @P0 LDS.128 R140, [R4+UR44+0x100] ;  /* 0x0001002c048c0984 */ /* 0x0005220008000c00 */
[----:B------:R-:W-:Y:S01]  /*5f10*/  UIADD3 UR4, UPT, UPT, UR44, 0x28, URZ ;  /* 0x000000282c047890 */ /* 0x000fe2000fffe0ff */
[----:B------:R-:W-:Y:S02]  /*5f20*/  LOP3.LUT R237, R237, 0x1, RZ, 0x3c, !PT ;  /* 0x00000001eded7812 */ /* 0x000fe400078e3cff */
[----:B------:R2:W1:Y:S01]  /*5f30*/  @P0 LDS.128 R148, [R4+UR44+0x900] ;  /* 0x0009002c04940984 */ /* 0x0004620008000c00 */
[----:B------:R-:W-:Y:S03]  /*5f40*/  UPRMT UR4, UR59, 0x654, UR4 ;  /* 0x000006543b047896 */ /* 0x000fe60008000004 */
[----:B------:R2:W1:Y:S04]  /*5f50*/  @P0 LDS.128 R164, [R4+UR44+0x1100] ;  /* 0x0011002c04a40984 */ /* 0x0004680008000c00 */
[----:B------:R2:W1:Y:S04]  /*5f60*/  @P0 LDS.128 R132, [R4+UR44+0x1900] ;  /* 0x0019002c04840984 */ /* 0x0004680008000c00 */
[----:B------:R2:W1:Y:S04]  /*5f70*/  @P0 LDS.128 R128, [R4+UR44+0x2100] ;  /* 0x0021002c04800984 */ /* 0x0004680008000c00 */
[----:B------:R2:W1:Y:S04]  /*5f80*/  @P0 LDS.128 R124, [R4+UR44+0x2900] ;  /* 0x0029002c047c0984 */ /* 0x0004680008000c00 */
[----:B------:R2:W1:Y:S01]  /*5f90*/  @P0 LDS.128 R16, [R4+UR44+0x3100] ;  /* 0x0031002c04100984 */ /* 0x0004620008000c00 */
[----:B------:R-:W-:Y:S01]  /*5fa0*/  @!PT LDS RZ, [RZ] ;  /* 0x00000000fffff984 */ /* 0x000fe20000000800 */
[----:B------:R-:W-:Y:S01]  /*5fb0*/  @!PT LDS RZ, [RZ] ;  /* 0x00000000fffff984 */ /* 0x000fe20000000800 */
[----:B------:R-:W-:Y:S01]  /*5fc0*/  @!PT LDS RZ, [RZ] ;  /* 0x00000000fffff984 */ /* 0x000fe20000000800 */
[----:B------:R-:W-:Y:S01]  /*5fd0*/  @!PT LDS RZ, [RZ] ;  /* 0x00000000fffff984 */ /* 0x000fe20000000800 */
[----:B------:R5:W-:Y:S06]  /*5fe0*/  MEMBAR.ALL.CTA ;  /* 0x0000000000007992 */ /* 0x000bec0000008000 */
[----:B-----5:R-:W5:Y:S02]  /*5ff0*/  FENCE.VIEW.ASYNC.S ;  /* 0x00000000000073c6 */ /* 0x020f640000000000 */
[----:B-----5:R-:W-:Y:S01]  /*6000*/  SYNCS.ARRIVE.TRANS64.RED.A1T0 RZ, [UR4], RZ ;  /* 0x000000ffffff79a7 */ /* 0x020fe20008100404 */
.L_x_89:
[----:B------:R-:W-:Y:S05]  /*6010*/  BSYNC B1 ;  /* 0x0000000000017941 */ /* 0x000fea0003800000 */
.L_x_88:
[----:B-1----:R-:W-:Y:S04]  /*6020*/  LEA.HI R0, R120, R120, RZ, 0x1 ;  /* 0x0000007878007211 */ /* 0x002fe800078f08ff */
[----:B------:R-:W-:Y:S02]  /*6030*/  SHF.R.U32.HI R7, RZ, 0x1, R0 ;  /* 0x00000001ff077819 */ /* 0x000fe40000011600 */
[----:B------:R-:W-:Y:S03]  /*6040*/  LOP3.LUT R5, R0, 0xffe, RZ, 0xc0, !PT ;  /* 0x00000ffe00057812 */ /* 0x000fe600078ec0ff */
[----:B------:R-:W-:Y:S02]  /*6050*/  IMAD R3, R7, 0xe0, R2 ;  /* 0x000000e007037824 */ /* 0x000fe400078e0202 */
[----:B------:R-:W-:Y:S04]  /*6060*/  IMAD.IADD R0, R120, 0x1, -R5 ;  /* 0x0000000178007824 */ /* 0x000fe800078e0a05 */
[----:B------:R-:W-:Y:S05]  /*6070*/  IMAD R122, R0, 0x100000, R3 ;  /* 0x00100000007a7824 */ /* 0x000fea00078e0203 */
[----:B------:R-:W-:Y:S04]  /*6080*/  SHF.R.U32.HI R11, RZ, 0x15, R122 ;  /* 0x00000015ff0b7819 */ /* 0x000fe8000001167a */
[----:B------:R-:W-:Y:S01]  /*6090*/  LOP3.LUT P0, RZ, R11, 0x3, R236, 0x48, !PT ;  /* 0x000000030bff7812 */ /* 0x000fe200078048ec */
[----:B------:R-:W-:Y:S01]  /*60a0*/  @!UPT UIADD3 URZ, UPT, UPT, URZ, URZ, URZ ;  /* 0x000000fffffff290 */ /* 0x000fe2000fffe0ff */
[----:B------:R-:W-:Y:S11]  /*60b0*/  @P4 BRA `(.L_x_93) ;  /* 0x0000000000084947 */ /* 0x000ff60003800000 */
[----:B------:R-:W1:Y:S02]  /*60c0*/  SYNCS.PHASECHK.TRANS64.TRYWAIT P1, [R22+URZ+0x60], R9 ;  /* 0x00006009160075a7 */ /* 0x000e6400080211ff */
[----:B-1----:R-:W-:Y:S05]  /*60d0*/  @!P1 BRA `(.L_x_94) ;  /* 0x0000003000d89947 */ /* 0x002fea0003800000 */
.L_x_93:
[----:B------:R-:W-:Y:S05]  /*60e0*/  @!P0 BRA `(.L_x_95) ;  /* 0x0000000000408947 */ /* 0x000fea0003800000 */
[----:B------:R-:W1:Y:S01]  /*60f0*/  LDCU.64 UR8, c[0x4][0x70] ;  /* 0x01000e00ff0877ac */ /* 0x000e620008000a00 */
[----:B------:R-:W-:Y:S01]  /*6100*/  MOV R15, 0x0 ;  /* 0x00000000000f7802 */ /* 0x000fe20000000f00 */
[----:B------:R-:W-:Y:S02]  /*6110*/  HFMA2 R12, -RZ, RZ, 0, 5.9604644775390625e-08 ;  /* 0x00000001ff0c7431 */ /* 0x000fe400000001ff */
[----:B------:R-:W-:Y:S02]  /*6120*/  IMAD.MOV.U32 R8, RZ, RZ, 0x192 ;  /* 0x00000192ff087424 */ /* 0x000fe400078e00ff */
[----:B------:R-:W-:Y:S01]  /*6130*/  IMAD.MOV.U32 R13, RZ, RZ, RZ ;  /* 0x000000ffff0d7224 */ /* 0x000fe200078e00ff */
[----:B------:R-:W5:Y:S01]  /*6140*/  LDCU.64 UR6, c[0x4][0x78] ;  /* 0x01000f00ff0677ac */ /* 0x000f620008000a00 */
[----:B------:R-:W3:Y:S01]  /*6150*/  LDC.64 R14, c[0x4][R15] ;  /* 0x010000000f0e7b82 */ /* 0x000ee20000000a00 */
[----:B------:R-:W4:Y:S01]  /*6160*/  LDCU.64 UR4, c[0x4][0x10] ;  /* 0x01000200ff0477ac */ /* 0x000f220008000a00 */
[----:B-1----:R-:W-:Y:S01]  /*6170*/  MOV R5, UR9 ;  /* 0x0000000900057c02 */ /* 0x002fe20008000f00 */
[----:B--2---:R-:W-:Y:S01]  /*6180*/  IMAD.U32 R4, RZ, RZ, UR8 ;  /* 0x00000008ff047e24 */ /* 0x004fe2000f8e00ff */
[----:B-----5:R-:W-:Y:S01]  /*6190*/  MOV R7, UR7 ;  /* 0x0000000700077c02 */ /* 0x020fe20008000f00 */
[----:B------:R-:W-:Y:S01]  /*61a0*/  IMAD.U32 R6, RZ, RZ, UR6 ;  /* 0x00000006ff067e24 */ /* 0x000fe2000f8e00ff */
[----:B----4-:R-:W-:Y:S01]  /*61b0*/  MOV R11, UR5 ;  /* 0x00000005000b7c02 */ /* 0x010fe20008000f00 */
[----:B------:R-:W-:Y:S02]  /*61c0*/  IMAD.U32 R10, RZ, RZ, UR4 ;  /* 0x00000004ff0a7e24 */ /* 0x000fe4000f8e00ff */
[----:B------:R-:W-:Y:S07]  /*61d0*/  LEPC R20, `(.L_x_95) ;  /* 0x000000001014794e */ /* 0x000fee0000000000 */
[----:B---3--:R-:W-:Y:S05]  /*61e0*/  CALL.ABS.NOINC R14 ;  /* 0x000000000e007343 */ /* 0x008fea0003c00000 */
.L_x_95:
[----:B------:R-:W-:Y:S05]  /*61f0*/  WARPSYNC.ALL ;  /* 0x0000000000007948 */ /* 0x000fea0003800000 */
[C---:B------:R-:W-:Y:S01]  /*6200*/  R2UR UR4, R122.reuse ;  /* 0x000000007a0472ca */ /* 0x040fe200000e0000 */
[----:B------:R-:W-:Y:S05]  /*6210*/  VIADD R3, R122, 0x20 ;  /* 0x000000207a037836 */ /* 0x000fea0000000000 */
[----:B------:R-:W-:Y:S04]  /*6220*/  SHF.R.U32.HI R3, RZ, 0x15, R3 ;  /* 0x00000015ff037819 */ /* 0x000fe80000011603 */
[----:B------:R-:W-:Y:S03]  /*6230*/  LOP3.LUT P0, RZ, R3, 0x3, R236, 0x48, !PT ;  /* 0x0000000303ff7812 */ /* 0x000fe600078048ec */
[----:B------:R-:W1:Y:S01]  /*6240*/  LDTM.16dp32bit_t0_t15.x16 R104, tmem[UR4] ;  /* 0x00000004006879ee */ /* 0x000e620008a00000 */
[----:B------:R-:W1:Y:S09]  /*6250*/  LDTM.16dp32bit_t16_t31.x16 R104, tmem[UR4+0x10] ;  /* 0x00001004006879ee */ /* 0x000e720008a20000 */
[----:B-1----:R-:W-:Y:S05]  /*6260*/  @!P0 BRA `(.L_x_96) ;  /* 0x0000000000408947 */ /* 0x002fea0003800000 */
        /* <DEDUP_REMOVED lines=16> */
.L_x_96:
[----:B------:R-:W-:Y:S05]  /*6370*/  WARPSYNC.ALL ;  /* 0x0000000000007948 */ /* 0x000fea0003800000 */
[C---:B------:R-:W-:Y:S01]  /*6380*/  R2UR UR4, R122.reuse ;  /* 0x000000007a0472ca */ /* 0x040fe200000e0000 */
[----:B------:R-:W-:Y:S05]  /*6390*/  VIADD R3, R122, 0x40 ;  /* 0x000000407a037836 */ /* 0x000fea0000000000 */
[----:B------:R-:W-:Y:S04]  /*63a0*/  SHF.R.U32.HI R3, RZ, 0x15, R3 ;  /* 0x00000015ff037819 */ /* 0x000fe80000011603 */
[----:B------:R-:W-:Y:S03]  /*63b0*/  LOP3.LUT P0, RZ, R3, 0x3, R236, 0x48, !PT ;  /* 0x0000000303ff7812 */ /* 0x000fe600078048ec */
[----:B------:R-:W1:Y:S01]  /*63c0*/  LDTM.16dp32bit_t0_t15.x16 R88, tmem[UR4+0x20] ;  /* 0x00002004005879ee */ /* 0x000e620008a00000 */
        /* <DEDUP_REMOVED lines=18> */
.L_x_97:
        /* <DEDUP_REMOVED lines=24> */
.L_x_98:
        /* <DEDUP_REMOVED lines=24> */
.L_x_99:
        /* <DEDUP_REMOVED lines=24> */
.L_x_100:
        /* <DEDUP_REMOVED lines=24> */
.L_x_101:
[----:B------:R-:W1:Y:S01]  /*6af0*/  S2R R240, SR_TID.X ;  /* 0x0000000000f07919 */ /* 0x000e620000002100 */
[----:B------:R-:W-:Y:S05]  /*6b00*/  WARPSYNC.ALL ;  /* 0x0000000000007948 */ /* 0x000fea0003800000 */
[----:B-1----:R-:W-:Y:S02]  /*6b10*/  LOP3.LUT P0, RZ, R240, 0x60, RZ, 0xc0, !PT ;  /* 0x00000060f0ff7812 */ /* 0x002fe4000780c0ff */
[----:B------:R-:W-:Y:S01]  /*6b20*/  R2UR UR4, R122 ;  /* 0x000000007a0472ca */ /* 0x000fe200000e0000 */
[C---:B---3--:R-:W-:Y:S01]  /*6b30*/  FMUL R0, R121.reuse, R92 ;  /* 0x0000005c79007220 */ /* 0x048fe20000400000 */
[-C--:B------:R-:W-:Y:S01]  /*6b40*/  F2FP.F16.E4M3.UNPACK_B R215, R16.reuse ;  /* 0x00000010ffd7723e */ /* 0x080fe200020006ff */
[C---:B------:R-:W-:Y:S01]  /*6b50*/  FMUL R3, R121.reuse, R93 ;  /* 0x0000005d79037220 */ /* 0x040fe20000400000 */
[----:B------:R-:W-:Y:S01]  /*6b60*/  F2FP.F16.E4M3.UNPACK_B R217, R16.H1 ;  /* 0x00000010ffd9723e */ /* 0x000fe200030006ff */
[C---:B------:R-:W-:Y:S01]  /*6b70*/  FMUL R104, R121.reuse, R104 ;  /* 0x0000006879687220 */ /* 0x040fe20000400000 */
[----:B------:R-:W-:Y:S01]  /*6b80*/  F2FP.F16.E4M3.UNPACK_B R219, R17 ;  /* 0x00000011ffdb723e */ /* 0x000fe200020006ff */
[C---:B------:R-:W-:Y:S01]  /*6b90*/  FMUL R105, R121.reuse, R105 ;  /* 0x0000006979697220 */ /* 0x040fe20000400000 */
[----:B------:R-:W-:Y:S01]  /*6ba0*/  F2FP.F16.E4M3.UNPACK_B R221, R17.H1 ;  /* 0x00000011ffdd723e */ /* 0x000fe200030006ff */
[C---:B------:R-:W-:Y:S01]  /*6bb0*/  FMUL R23, R121.reuse, R97 ;  /* 0x0000006179177220 */ /* 0x040fe20000400000 */
[----:B------:R-:W-:Y:S01]  /*6bc0*/  F2FP.F16.E4M3.UNPACK_B R223, R18 ;  /* 0x00000012ffdf723e */ /* 0x000fe200020006ff */
[C---:B------:R-:W-:Y:S01]  /*6bd0*/  FMUL R108, R121.reuse, R108 ;  /* 0x0000006c796c7220 */ /* 0x040fe20000400000 */
[----:B------:R-:W-:Y:S01]  /*6be0*/  F2FP.F16.E4M3.UNPACK_B R225, R18.H1 ;  /* 0x00000012ffe1723e */ /* 0x000fe200030006ff */
[C---:B------:R-:W-:Y:S01]  /*6bf0*/  FMUL R109, R121.reuse, R109 ;  /* 0x0000006d796d7220 */ /* 0x040fe20000400000 */
[-C--:B------:R-:W-:Y:S01]  /*6c00*/  F2FP.F16.E4M3.UNPACK_B R227, R19.reuse ;  /* 0x00000013ffe3723e */ /* 0x080fe200020006ff */
[C---:B------:R-:W-:Y:S01]  /*6c10*/  FMUL R112, R121.reuse, R112 ;  /* 0x0000007079707220 */ /* 0x040fe20000400000 */
[----:B------:R-:W-:Y:S01]  /*6c20*/  F2FP.F16.E4M3.UNPACK_B R229, R19.H1 ;  /* 0x00000013ffe5723e */ /* 0x000fe200030006ff */
[C---:B------:R-:W-:Y:S01]  /*6c30*/  FMUL R113, R121.reuse, R113 ;  /* 0x0000007179717220 */ /* 0x040fe20000400000 */
[-C--:B----4-:R-:W-:Y:S01]  /*6c40*/  F2FP.F16.E4M3.UNPACK_B R156, R140.reuse ;  /* 0x0000008cff9c723e */ /* 0x090fe200020006ff */
[----:B--2---:R-:W-:Y:S01]  /*6c50*/  LDTM.16dp32bit_t0_t15.x16 R4, tmem[UR4+0xc0] ;  /* 0x0000c004000479ee */ /* 0x004fe20008a00000 */
[----:B------:R-:W1:Y:S01]  /*6c60*/  LDTM.16dp32bit_t16_t31.x16 R4, tmem[UR4+0xd0] ;  /* 0x0000d004000479ee */ /* 0x000e620008a20000 */
[----:B------:R-:W-:Y:S01]  /*6c70*/  F2FP.F16.E4M3.UNPACK_B R154, R140.H1 ;  /* 0x0000008cff9a723e */ /* 0x000fe200030006ff */
[----:B------:R-:W-:Y:S01]  /*6c80*/  NOP ;  /* 0x0000000000007918 */ /* 0x000fe20000000000 */
[-C--:B------:R-:W-:Y:S01]  /*6c90*/  F2FP.F16.E4M3.UNPACK_B R152, R141.reuse ;  /* 0x0000008dff98723e */ /* 0x080fe200020006ff */
[C---:B------:R-:W-:Y:S01]  /*6ca0*/  FMUL R116, R121.reuse, R116 ;  /* 0x0000007479747220 */ /* 0x040fe20000400000 */
[----:B------:R-:W-:Y:S01]  /*6cb0*/  R2UR UR5, R22 ;  /* 0x00000000160572ca */ /* 0x000fe200000e0000 */
[C---:B------:R-:W-:Y:S01]  /*6cc0*/  FMUL R22, R121.reuse, R96 ;  /* 0x0000006079167220 */ /* 0x040fe20000400000 */
[----:B------:R-:W-:Y:S01]  /*6cd0*/  F2FP.F16.E4M3.UNPACK_B R146, R141.H1 ;  /* 0x0000008dff92723e */ /* 0x000fe200030006ff */
[----:B------:R-:W-:Y:S01]  /*6ce0*/  HADD2.F32 R216, -RZ, R215.H1_H1 ;  /* 0x300000d7ffd87230 */ /* 0x000fe20000004100 */
[----:B------:R-:W-:Y:S01]  /*6cf0*/  F2FP.F16.E4M3.UNPACK_B R144, R142 ;  /* 0x0000008eff90723e */ /* 0x000fe200020006ff */
[----:B------:R-:W-:Y:S01]  /*6d00*/  HADD2.F32 R218, -RZ, R217.H1_H1 ;  /* 0x300000d9ffda7230 */ /* 0x000fe20000004100 */
[-C--:B------:R-:W-:Y:S01]  /*6d10*/  F2FP.F16.E4M3.UNPACK_B R199, R124.reuse ;  /* 0x0000007cffc7723e */ /* 0x080fe200020006ff */
[----:B------:R-:W-:Y:S01]  /*6d20*/  HADD2.F32 R220, -RZ, R219.H1_H1 ;  /* 0x300000dbffdc7230 */ /* 0x000fe20000004100 */
[----:B------:R-:W-:Y:S01]  /*6d30*/  F2FP.F16.E4M3.UNPACK_B R201, R124.H1 ;  /* 0x0000007cffc9723e */ /* 0x000fe200030006ff */
[----:B------:R-:W-:Y:S01]  /*6d40*/  HADD2.F32 R124, -RZ, R152.H1_H1 ;  /* 0x30000098ff7c7230 */ /* 0x000fe20000004100 */
[----:B------:R-:W-:Y:S01]  /*6d50*/  F2FP.F16.E4M3.UNPACK_B R142, R142.H1 ;  /* 0x0000008eff8e723e */ /* 0x000fe200030006ff */
[----:B------:R-:W-:Y:S01]  /*6d60*/  HADD2.F32 R200, -RZ, R199.H1_H1 ;  /* 0x300000c7ffc87230 */ /* 0x000fe20000004100 */
[----:B------:R-:W-:Y:S01]  /*6d70*/  F2FP.F16.E4M3.UNPACK_B R207, R126 ;  /* 0x0000007effcf723e */ /* 0x000fe200020006ff */
[----:B------:R-:W-:Y:S01]  /*6d80*/  HADD2.F32 R202, -RZ, R201.H1_H1 ;  /* 0x300000c9ffca7230 */ /* 0x000fe20000004100 */
[----:B------:R-:W-:Y:S01]  /*6d90*/  UIADD3 UR4, UPT, UPT, UR5, 0x80, URZ ;  /* 0x0000008005047890 */ /* 0x000fe2000fffe0ff */
[C---:B------:R-:W-:Y:S01]  /*6da0*/  FMUL R117, R121.reuse, R117 ;  /* 0x0000007579757220 */ /* 0x040fe20000400000 */
[C---:B------:R-:W-:Y:S01]  /*6db0*/  FMUL R88, R121.reuse, R88 ;  /* 0x0000005879587220 */ /* 0x040fe20000400000 */
[----:B------:R-:W-:Y:S01]  /*6dc0*/  F2FP.F16.E4M3.UNPACK_B R209, R126.H1 ;  /* 0x0000007effd1723e */ /* 0x000fe200030006ff */
[----:B------:R-:W-:Y:S01]  /*6dd0*/  HADD2.F32 R126, -RZ, R146.H1_H1 ;  /* 0x30000092ff7e7230 */ /* 0x000fe20000004100 */
[----:B------:R-:W-:Y:S01]  /*6de0*/  UPRMT UR4, UR59, 0x654, UR4 ;  /* 0x000006543b047896 */ /* 0x000fe20008000004 */
[C---:B------:R-:W-:Y:S01]  /*6df0*/  FMUL R89, R121.reuse, R89 ;  /* 0x0000005979597220 */ /* 0x040fe20000400000 */
[C---:B------:R-:W-:Y:S01]  /*6e00*/  FMUL R72, R121.reuse, R72 ;  /* 0x0000004879487220 */ /* 0x040fe20000400000 */
[----:B------:R-:W-:Y:S01]  /*6e10*/  F2FP.F16.E4M3.UNPACK_B R140, R143 ;  /* 0x0000008fff8c723e */ /* 0x000fe200020006ff */
[----:B------:R-:W-:Y:S02]  /*6e20*/  HADD2.F32 R208, -RZ, R207.H1_H1 ;  /* 0x300000cfffd07230 */ /* 0x000fe40000004100 */
[C---:B------:R-:W-:Y:S01]  /*6e30*/  FMUL R73, R121.reuse, R73 ;  /* 0x0000004979497220 */ /* 0x040fe20000400000 */
[C---:B------:R-:W-:Y:S01]  /*6e40*/  FMUL R76, R121.reuse, R76 ;  /* 0x0000004c794c7220 */ /* 0x040fe20000400000 */
[----:B------:R-:W-:Y:S01]  /*6e50*/  F2FP.F16.E4M3.UNPACK_B R203, R125 ;  /* 0x0000007dffcb723e */ /* 0x000fe200020006ff */
[----:B------:R-:W-:Y:S01]  /*6e60*/  HADD2.F32 R210, -RZ, R209.H1_H1 ;  /* 0x300000d1ffd27230 */ /* 0x000fe20000004100 */
[----:B-1----:R-:W-:Y:S01]  /*6e70*/  SYNCS.ARRIVE.TRANS64.RED.A1T0 RZ, [UR4], RZ ;  /* 0x000000ffffff79a7 */ /* 0x002fe20008100404 */
[C---:B------:R-:W-:Y:S01]  /*6e80*/  FMUL R77, R121.reuse, R77 ;  /* 0x0000004d794d7220 */ /* 0x040fe20000400000 */
[C---:B------:R-:W-:Y:S01]  /*6e90*/  FMUL R80, R121.reuse, R80 ;  /* 0x0000005079507220 */ /* 0x040fe20000400000 */
[----:B------:R-:W-:Y:S01]  /*6ea0*/  F2FP.F16.E4M3.UNPACK_B R205, R125.H1 ;  /* 0x0000007dffcd723e */ /* 0x000fe200030006ff */
[--C-:B------:R-:W-:Y:S02]  /*6eb0*/  HADD2.F32 R125, -RZ, R144.reuse.H0_H0 ;  /* 0x20000090ff7d7230 */ /* 0x100fe40000004100 */
[C---:B------:R-:W-:Y:S01]  /*6ec0*/  FMUL R81, R121.reuse, R81 ;  /* 0x0000005179517220 */ /* 0x040fe20000400000 */
[C---:B------:R-:W-:Y:S01]  /*6ed0*/  FMUL R84, R121.reuse, R84 ;  /* 0x0000005479547220 */ /* 0x040fe20000400000 */
[----:B------:R-:W-:Y:S01]  /*6ee0*/  F2FP.F16.E4M3.UNPACK_B R183, R128 ;  /* 0x00000080ffb7723e */ /* 0x000fe200020006ff */
[----:B------:R-:W-:Y:S02]  /*6ef0*/  HADD2.F32 R204, -RZ, R203.H1_H1 ;  /* 0x300000cbffcc7230 */ /* 0x000fe40000004100 */
[C---:B------:R-:W-:Y:S01]  /*6f00*/  FMUL R85, R121.reuse, R85 ;  /* 0x0000005579557220 */ /* 0x040fe20000400000 */
[C---:B------:R-:W-:Y:S01]  /*6f10*/  FMUL R56, R121.reuse, R56 ;  /* 0x0000003879387220 */ /* 0x040fe20000400000 */
[----:B------:R-:W-:Y:S01]  /*6f20*/  F2FP.F16.E4M3.UNPACK_B R185, R128.H1 ;  /* 0x00000080ffb9723e */ /* 0x000fe200030006ff */
[----:B------:R-:W-:Y:S02]  /*6f30*/  HADD2.F32 R128, -RZ, R144.H1_H1 ;  /* 0x30000090ff807230 */ /* 0x000fe40000004100 */
[C---:B------:R-:W-:Y:S01]  /*6f40*/  FMUL R57, R121.reuse, R57 ;  /* 0x0000003979397220 */ /* 0x040fe20000400000 */
[C---:B------:R-:W-:Y:S01]  /*6f50*/  FMUL R60, R121.reuse, R60 ;  /* 0x0000003c793c7220 */ /* 0x040fe20000400000 */
[----:B------:R-:W-:Y:S01]  /*6f60*/  F2FP.F16.E4M3.UNPACK_B R138, R143.H1 ;  /* 0x0000008fff8a723e */ /* 0x000fe200030006ff */
[----:B------:R-:W-:Y:S02]  /*6f70*/  HADD2.F32 R184, -RZ, R183.H1_H1 ;  /* 0x300000b7ffb87230 */ /* 0x000fe40000004100 */
[C---:B------:R-:W-:Y:S01]  /*6f80*/  FMUL R61, R121.reuse, R61 ;  /* 0x0000003d793d7220 */ /* 0x040fe20000400000 */
[C---:B------:R-:W-:Y:S01]  /*6f90*/  FMUL R64, R121.reuse, R64 ;  /* 0x0000004079407220 */ /* 0x040fe20000400000 */
[----:B------:R-:W-:Y:S01]  /*6fa0*/  F2FP.F16.E4M3.UNPACK_B R211, R127 ;  /* 0x0000007fffd3723e */ /* 0x000fe200020006ff */
[----:B------:R-:W-:Y:S02]  /*6fb0*/  HADD2.F32 R186, -RZ, R185.H1_H1 ;  /* 0x300000b9ffba7230 */ /* 0x000fe40000004100 */
        /* <DEDUP_REMOVED lines=21> */
[----:B------:R-:W-:Y:S02]  /*7110*/  HADD2.F32 R192, -RZ, R191.H1_H1 ;  /* 0x300000bfffc07230 */ /* 0x000fe40000004100 */
[C---:B------:R-:W-:Y:S01]  /*7120*/  FMUL R24, R121.reuse, R24 ;  /* 0x0000001879187220 */ /* 0x040fe20000400000 */
[----:B------:R-:W-:Y:S01]  /*7130*/  F2FP.F16.E4M3.UNPACK_B R136, R148 ;  /* 0x00000094ff88723e */ /* 0x000fe200020006ff */
        /* <DEDUP_REMOVED lines=17> */
[----:B------:R-:W-:Y:S02]  /*7250*/  HADD2.F32 R188, -RZ, R187.H1_H1 ;  /* 0x300000bbffbc7230 */ /* 0x000fe40000004100 */
[C---:B------:R-:W-:Y:S01]  /*7260*/  FMUL R7, R121.reuse, R7 ;  /* 0x0000000779077220 */ /* 0x040fe20000400000 */
[----:B------:R-:W-:Y:S01]  /*7270*/  F2FP.F16.E4M3.UNPACK_B R167, R132 ;  /* 0x00000084ffa7723e */ /* 0x000fe200020006ff */
[C---:B------:R-:W-:Y:S01]  /*7280*/  FMUL R8, R121.reuse, R8 ;  /* 0x0000000879087220 */ /* 0x040fe20000400000 */
[C---:B------:R-:W-:Y:S01]  /*7290*/  FMUL R9, R121.reuse, R9 ;  /* 0x0000000979097220 */ /* 0x040fe20000400000 */
[----:B------:R-:W-:Y:S01]  /*72a0*/  F2FP.F16.E4M3.UNPACK_B R169, R132.H1 ;  /* 0x00000084ffa9723e */ /* 0x000fe200030006ff */
[----:B------:R-:W-:Y:S02]  /*72b0*/  HADD2.F32 R132, -RZ, R140.H1_H1 ;  /* 0x3000008cff847230 */ /* 0x000fe40000004100 */
[C---:B------:R-:W-:Y:S01]  /*72c0*/  FMUL R12, R121.reuse, R12 ;  /* 0x0000000c790c7220 */ /* 0x040fe20000400000 */
[----:B------:R-:W-:Y:S02]  /*72d0*/  HADD2.F32 R168, -RZ, R167.H1_H1 ;  /* 0x300000a7ffa87230 */ /* 0x000fe40000004100 */
[C---:B------:R-:W-:Y:S01]  /*72e0*/  FMUL R13, R121.reuse, R13 ;  /* 0x0000000d790d7220 */ /* 0x040fe20000400000 */
[----:B------:R-:W-:Y:S01]  /*72f0*/  F2FP.F16.E4M3.UNPACK_B R137, R148.H1 ;  /* 0x00000094ff89723e */ /* 0x000fe200030006ff */
[----:B------:R-:W-:Y:S01]  /*7300*/  HADD2.F32 R224, -RZ, R223.H1_H1 ;  /* 0x300000dfffe07230 */ /* 0x000fe20000004100 */
[C---:B------:R-:W-:Y:S01]  /*7310*/  SHF.L.U32 R241, R240.reuse, 0x5, RZ ;  /* 0x00000005f0f17819 */ /* 0x040fe200000006ff */
[----:B------:R-:W-:Y:S02]  /*7320*/  HADD2.F32 R228, -RZ, R227.H1_H1 ;  /* 0x300000e3ffe47230 */ /* 0x000fe40000004100 */
[C---:B------:R-:W-:Y:S01]  /*7330*/  FMUL R16, R121.reuse, R16 ;  /* 0x0000001079107220 */ /* 0x040fe20000400000 */
[----:B------:R-:W-:Y:S01]  /*7340*/  FMUL R17, R121, R17 ;  /* 0x0000001179117220 */ /* 0x000fe20000400000 */
[----:B------:R-:W-:Y:S01]  /*7350*/  LOP3.LUT R243, R241, 0x80, RZ, 0xc0, !PT ;  /* 0x00000080f1f37812 */ /* 0x000fe200078ec0ff */
[C---:B------:R-:W-:Y:S01]  /*7360*/  FMUL R20, R121.reuse, R94 ;  /* 0x0000005e79147220 */ /* 0x040fe20000400000 */
[C---:B------:R-:W-:Y:S01]  /*7370*/  FMUL R94, R121.reuse, R100 ;  /* 0x00000064795e7220 */ /* 0x040fe20000400000 */
[--C-:B------:R-:W-:Y:S02]  /*7380*/  HADD2.F32 R100, -RZ, R156.reuse.H1_H1 ;  /* 0x3000009cff647230 */ /* 0x100fe40000004100 */
[C---:B------:R-:W-:Y:S01]  /*7390*/  FMUL R92, R121.reuse, R98 ;  /* 0x00000062795c7220 */ /* 0x040fe20000400000 */
[----:B------:R-:W-:Y:S02]  /*73a0*/  HADD2.F32 R98, -RZ, R156.H0_H0 ;  /* 0x2000009cff627230 */ /* 0x000fe40000004100 */
[C---:B------:R-:W-:Y:S01]  /*73b0*/  FMUL R93, R121.reuse, R99 ;  /* 0x00000063795d7220 */ /* 0x040fe20000400000 */
[----:B------:R-:W-:Y:S01]  /*73c0*/  F2FP.F16.E4M3.UNPACK_B R195, R131 ;  /* 0x00000083ffc3723e */ /* 0x000fe200020006ff */
[----:B------:R-:W-:Y:S02]  /*73d0*/  HADD2.F32 R156, -RZ, R155.H1_H1 ;  /* 0x3000009bff9c7230 */ /* 0x000fe40000004100 */
[----:B------:R-:W-:Y:S01]  /*73e0*/  FMUL R21, R121, R95 ;  /* 0x0000005f79157220 */ /* 0x000fe20000400000 */
[C---:B------:R-:W-:Y:S01]  /*73f0*/  FFMA R104, R123.reuse, R98, R104 ;  /* 0x000000627b687223 */ /* 0x040fe20000000068 */
[----:B------:R-:W-:Y:S01]  /*7400*/  F2FP.F16.E4M3.UNPACK_B R197, R131.H1 ;  /* 0x00000083ffc5723e */ /* 0x000fe200030006ff */
[----:B------:R-:W-:Y:S01]  /*7410*/  FFMA R105, R123, R100, R105 ;  /* 0x000000647b697223 */ /* 0x000fe20000000069 */
[----:B------:R-:W-:Y:S01]  /*7420*/  LOP3.LUT R98, R243, 0x10, R240, 0xf8, !PT ;  /* 0x00000010f3627812 */ /* 0x000fe200078ef8f0 */
[C---:B------:R-:W-:Y:S01]  /*7430*/  FMUL R95, R121.reuse, R101 ;  /* 0x00000065795f7220 */ /* 0x040fe20000400000 */
[----:B------:R-:W-:Y:S02]  /*7440*/  HADD2.F32 R101, -RZ, R152.H0_H0 ;  /* 0x20000098ff657230 */ /* 0x000fe40000004100 */
[C---:B------:R-:W-:Y:S01]  /*7450*/  FMUL R96, R121.reuse, R102 ;  /* 0x0000006679607220 */ /* 0x040fe20000400000 */
[--C-:B------:R-:W-:Y:S02]  /*7460*/  HADD2.F32 R99, -RZ, R154.reuse.H0_H0 ;  /* 0x2000009aff637230 */ /* 0x100fe40000004100 */
[C---:B------:R-:W-:Y:S01]  /*7470*/  FMUL R106, R121.reuse, R106 ;  /* 0x0000006a796a7220 */ /* 0x040fe20000400000 */
[-C--:B------:R-:W-:Y:S01]  /*7480*/  F2FP.F16.E4M3.UNPACK_B R175, R134.reuse ;  /* 0x00000086ffaf723e */ /* 0x080fe200020006ff */
[----:B------:R-:W-:Y:S02]  /*7490*/  HADD2.F32 R102, -RZ, R154.H1_H1 ;  /* 0x3000009aff667230 */ /* 0x000fe40000004100 */
[----:B------:R-:W-:Y:S01]  /*74a0*/  FMUL R107, R121, R107 ;  /* 0x0000006b796b7220 */ /* 0x000fe20000400000 */
[C---:B------:R-:W-:Y:S01]  /*74b0*/  FFMA R106, R123.reuse, R99, R106 ;  /* 0x000000637b6a7223 */ /* 0x040fe2000000006a */
[----:B------:R-:W-:Y:S01]  /*74c0*/  F2FP.F16.E4M3.UNPACK_B R177, R134.H1 ;  /* 0x00000086ffb1723e */ /* 0x000fe200030006ff */
[----:B------:R-:W-:Y:S02]  /*74d0*/  HADD2.F32 R176, -RZ, R175.H1_H1 ;  /* 0x300000afffb07230 */ /* 0x000fe40000004100 */
[C---:B------:R-:W-:Y:S01]  /*74e0*/  FFMA R107, R123.reuse, R102, R107 ;  /* 0x000000667b6b7223 */ /* 0x040fe2000000006b */
[C---:B------:R-:W-:Y:S01]  /*74f0*/  FFMA R108, R123.reuse, R101, R108 ;  /* 0x000000657b6c7223 */ /* 0x040fe2000000006c */
[----:B------:R-:W-:Y:S01]  /*7500*/  F2FP.F16.E4M3.UNPACK_B R139, R149 ;  /* 0x00000095ff8b723e */ /* 0x000fe200020006ff */
[----:B------:R-:W-:Y:S01]  /*7510*/  FFMA R109, R123, R124, R109 ;  /* 0x0000007c7b6d7223 */ /* 0x000fe2000000006d */
[----:B------:R-:W-:Y:S01]  /*7520*/  HADD2.F32 R196, -RZ, R195.H1_H1 ;  /* 0x300000c3ffc47230 */ /* 0x000fe20000004100 */
[----:B------:R-:W-:Y:S01]  /*7530*/  F2FP.SATFINITE.E4M3.F32.PACK_AB_MERGE_C R106, R107, R106, RZ ;  /* 0x0000006a6b6a723e */ /* 0x000fe200048070ff */
[C---:B------:R-:W-:Y:S01]  /*7540*/  FMUL R97, R121.reuse, R103 ;  /* 0x0000006779617220 */ /* 0x040fe20000400000 */
[----:B------:R-:W-:Y:S02]  /*7550*/  HADD2.F32 R103, -RZ, R146.H0_H0 ;  /* 0x20000092ff677230 */ /* 0x000fe40000004100 */
[----:B------:R-:W-:Y:S01]  /*7560*/  FMUL R110, R121, R110 ;  /* 0x0000006e796e7220 */ /* 0x000fe20000400000 */
[----:B------:R-:W-:Y:S01]  /*7570*/  F2FP.SATFINITE.E4M3.F32.PACK_AB_MERGE_C R104, R105, R104, R106 ;  /* 0x000000686968723e */ /* 0x000fe2000480706a */
[----:B------:R-:W-:Y:S02]  /*7580*/  HADD2.F32 R140, -RZ, R139.H1_H1 ;  /* 0x3000008bff8c7230 */ /* 0x000fe40000004100 */
[----:B------:R-:W-:Y:S01]  /*7590*/  FMUL R111, R121, R111 ;  /* 0x0000006f796f7220 */ /* 0x000fe20000400000 */
[----:B------:R-:W-:Y:S01]  /*75a0*/  FFMA R110, R123, R103, R110 ;  /* 0x000000677b6e7223 */ /* 0x000fe2000000006e */
[----:B------:R-:W-:Y:S01]  /*75b0*/  FMUL R114, R121, R114 ;  /* 0x0000007279727220 */ /* 0x000fe20000400000 */
[----:B------:R-:W-:Y:S01]  /*75c0*/  F2FP.F16.E4M3.UNPACK_B R171, R133 ;  /* 0x00000085ffab723e */ /* 0x000fe200020006ff */
[C---:B------:R-:W-:Y:S01]  /*75d0*/  FFMA R111, R123.reuse, R126, R111 ;  /* 0x0000007e7b6f7223 */ /* 0x040fe2000000006f */
[C---:B------:R-:W-:Y:S01]  /*75e0*/  FFMA R112, R123.reuse, R125, R112 ;  /* 0x0000007d7b707223 */ /* 0x040fe20000000070 */
[----:B------:R-:W-:Y:S01]  /*75f0*/  F2FP.F16.E4M3.UNPACK_B R173, R133.H1 ;  /* 0x00000085ffad723e */ /* 0x000fe200030006ff */
[C---:B------:R-:W-:Y:S01]  /*7600*/  FFMA R113, R123.reuse, R128, R113 ;  /* 0x000000807b717223 */ /* 0x040fe20000000071 */
[----:B------:R-:W-:Y:S01]  /*7610*/  FFMA R114, R123, R127, R114 ;  /* 0x0000007f7b727223 */ /* 0x000fe20000000072 */
[----:B------:R-:W-:Y:S01]  /*7620*/  F2FP.F16.E4M3.UNPACK_B R141, R149.H1 ;  /* 0x00000095ff8d723e */ /* 0x000fe200030006ff */
[----:B------:R-:W-:Y:S01]  /*7630*/  HADD2.F32 R131, -RZ, R138.H0_H0 ;  /* 0x2000008aff837230 */ /* 0x000fe20000004100 */
[----:B------:R-:W-:Y:S01]  /*7640*/  F2FP.SATFINITE.E4M3.F32.PACK_AB_MERGE_C R110, R111, R110, RZ ;  /* 0x0000006e6f6e723e */ /* 0x000fe200048070ff */
[--C-:B------:R-:W-:Y:S02]  /*7650*/  HADD2.F32 R133, -RZ, R136.reuse.H0_H0 ;  /* 0x20000088ff857230 */ /* 0x100fe40000004100 */
[----:B------:R-:W-:Y:S01]  /*7660*/  FMUL R115, R121, R115 ;  /* 0x0000007379737220 */ /* 0x000fe20000400000 */
[----:B------:R-:W-:Y:S01]  /*7670*/  HADD2.F32 R136, -RZ, R136.H1_H1 ;  /* 0x30000088ff887230 */ /* 0x000fe20000004100 */
[----:B------:R-:W-:Y:S01]  /*7680*/  F2FP.SATFINITE.E4M3.F32.PACK_AB_MERGE_C R105, R109, R108, R110 ;  /* 0x0000006c6d69723e */ /* 0x000fe2000480706e */
[----:B------:R-:W-:Y:S02]  /*7690*/  HADD2.F32 R172, -RZ, R171.H1_H1 ;  /* 0x300000abffac7230 */ /* 0x000fe40000004100 */
[C---:B------:R-:W-:Y:S01]  /*76a0*/  FFMA R115, R123.reuse, R130, R115 ;  /* 0x000000827b737223 */ /* 0x040fe20000000073 */
[C---:B------:R-:W-:Y:S01]  /*76b0*/  FFMA R116, R123.reuse, R129, R116 ;  /* 0x000000817b747223 */ /* 0x040fe20000000074 */
[----:B------:R-:W-:Y:S01]  /*76c0*/  FFMA R117, R123, R132, R117 ;  /* 0x000000847b757223 */ /* 0x000fe20000000075 */
[----:B------:R-:W-:Y:S01]  /*76d0*/  FMUL R118, R121, R118 ;  /* 0x0000007679767220 */ /* 0x000fe20000400000 */
[----:B------:R-:W-:Y:S01]  /*76e0*/  HADD2.F32 R134, -RZ, R138.H1_H1 ;  /* 0x3000008aff867230 */ /* 0x000fe20000004100 */
[----:B------:R-:W-:Y:S01]  /*76f0*/  F2FP.SATFINITE.E4M3.F32.PACK_AB_MERGE_C R114, R115, R114, RZ ;  /* 0x000000727372723e */ /* 0x000fe200048070ff */
[----:B------:R-:W-:Y:S01]  /*7700*/  FMUL R119, R121, R119 ;  /* 0x0000007779777220 */ /* 0x000fe20000400000 */
[----:B------:R-:W-:Y:S01]  /*7710*/  F2FP.F16.E4M3.UNPACK_B R179, R135 ;  /* 0x00000087ffb3723e */ /* 0x000fe200020006ff */
[----:B------:R-:W-:Y:S01]  /*7720*/  FFMA R118, R123, R131, R118 ;  /* 0x000000837b767223 */ /* 0x000fe20000000076 */
[----:B------:R-:W-:Y:S01]  /*7730*/  F2FP.F16.E4M3.UNPACK_B R181, R135.H1 ;  /* 0x00000087ffb5723e */ /* 0x000fe200030006ff */
[----:B------:R-:W-:Y:S01]  /*7740*/  HADD2.F32 R135, -RZ, R137.H0_H0 ;  /* 0x20000089ff877230 */ /* 0x000fe20000004100 */
[----:B------:R-:W-:Y:S01]  /*7750*/  F2FP.SATFINITE.E4M3.F32.PACK_AB_MERGE_C R106, R113, R112, R114 ;  /* 0x00000070716a723e */ /* 0x000fe20004807072 */
[C---:B------:R-:W-:Y:S01]  /*7760*/  FFMA R119, R123.reuse, R134, R119 ;  /* 0x000000867b777223 */ /* 0x040fe20000000077 */
[C---:B------:R-:W-:Y:S01]  /*7770*/  FFMA R88, R123.reuse, R133, R88 ;  /* 0x000000857b587223 */ /* 0x040fe20000000058 */
[----:B------:R-:W-:Y:S01]  /*7780*/  FFMA R89, R123, R136, R89 ;  /* 0x000000887b597223 */ /* 0x000fe20000000059 */
[----:B------:R-:W-:Y:S01]  /*7790*/  HADD2.F32 R180, -RZ, R179.H1_H1 ;  /* 0x300000b3ffb47230 */ /* 0x000fe20000004100 */
[----:B------:R-:W-:Y:S01]  /*77a0*/  F2FP.F16.E4M3.UNPACK_B R143, R150 ;  /* 0x00000096ff8f723e */ /* 0x000fe200020006ff */
[----:B------:R-:W-:Y:S01]  /*77b0*/  FMUL R90, R121, R90 ;  /* 0x0000005a795a7220 */ /* 0x000fe20000400000 */
[----:B------:R-:W-:Y:S01]  /*77c0*/  HADD2.F32 R138, -RZ, R137.H1_H1 ;  /* 0x30000089ff8a7230 */ /* 0x000fe20000004100 */
[----:B------:R-:W-:Y:S01]  /*77d0*/  F2FP.SATFINITE.E4M3.F32.PACK_AB_MERGE_C R107, R119, R118, RZ ;  /* 0x00000076776b723e */ /* 0x000fe200048070ff */
[----:B------:R-:W-:Y:S02]  /*77e0*/  HADD2.F32 R137, -RZ, R139.H0_H0 ;  /* 0x2000008bff897230 */ /* 0x000fe40000004100 */
[----:B------:R-:W-:Y:S01]  /*77f0*/  FFMA R90, R123, R135, R90 ;  /* 0x000000877b5a7223 */ /* 0x000fe2000000005a */
[----:B------:R-:W-:Y:S01]  /*7800*/  HADD2.F32 R144, -RZ, R143.H1_H1 ;  /* 0x3000008fff907230 */ /* 0x000fe20000004100 */
[----:B------:R-:W-:Y:S01]  /*7810*/  F2FP.SATFINITE.E4M3.F32.PACK_AB_MERGE_C R107, R117, R116, R107 ;  /* 0x00000074756b723e */ /* 0x000fe2000480706b */
[----:B------:R-:W-:Y:S01]  /*7820*/  FMUL R91, R121, R91 ;  /* 0x0000005b795b7220 */ /* 0x000fe20000400000 */
[----:B------:R-:W-:Y:S01]  /*7830*/  F2FP.F16.E4M3.UNPACK_B R145, R150.H1 ;  /* 0x00000096ff91723e */ /* 0x000fe200030006ff */
[--C-:B------:R-:W-:Y:S01]  /*7840*/  HADD2.F32 R139, -RZ, R141.reuse.H0_H0 ;  /* 0x2000008dff8b7230 */ /* 0x100fe20000004100 */
[----:B------:R-:W-:Y:S01]  /*7850*/  F2FP.F16.E4M3.UNPACK_B R147, R151 ;  /* 0x00000097ff93723e */ /* 0x000fe200020006ff */
[----:B------:R-:W-:Y:S02]  /*7860*/  HADD2.F32 R142, -RZ, R141.H1_H1 ;  /* 0x3000008dff8e7230 */ /* 0x000fe40000004100 */
[C---:B------:R-:W-:Y:S01]  /*7870*/  FFMA R91, R123.reuse, R138, R91 ;  /* 0x0000008a7b5b7223 */ /* 0x040fe2000000005b */
[----:B------:R-:W-:Y:S02]  /*7880*/  HADD2.F32 R141, -RZ, R143.H0_H0 ;  /* 0x2000008fff8d7230 */ /* 0x000fe40000004100 */
[C---:B------:R-:W-:Y:S01]  /*7890*/  FFMA R0, R123.reuse, R137, R0 ;  /* 0x000000897b007223 */ /* 0x040fe20000000000 */
[----:B------:R-:W-:Y:S01]  /*78a0*/  F2FP.F16.E4M3.UNPACK_B R149, R151.H1 ;  /* 0x00000097ff95723e */ /* 0x000fe200030006ff */
[----:B------:R-:W-:Y:S01]  /*78b0*/  FFMA R3, R123, R140, R3 ;  /* 0x0000008c7b037223 */ /* 0x000fe20000000003 */
[--C-:B------:R-:W-:Y:S01]  /*78c0*/  HADD2.F32 R143, -RZ, R145.reuse.H0_H0 ;  /* 0x20000091ff8f7230 */ /* 0x100fe20000004100 */
[----:B------:R-:W-:Y:S01]  /*78d0*/  F2FP.SATFINITE.E4M3.F32.PACK_AB_MERGE_C R90, R91, R90, RZ ;  /* 0x0000005a5b5a723e */ /* 0x000fe200048070ff */
[----:B------:R-:W-:Y:S01]  /*78e0*/  FFMA R20, R123, R139, R20 ;  /* 0x0000008b7b147223 */ /* 0x000fe20000000014 */
[----:B------:R-:W-:Y:S01]  /*78f0*/  F2FP.F16.E4M3.UNPACK_B R151, R164 ;  /* 0x000000a4ff97723e */ /* 0x000fe200020006ff */
[----:B------:R-:W-:Y:S01]  /*7900*/  HADD2.F32 R146, -RZ, R145.H1_H1 ;  /* 0x30000091ff927230 */ /* 0x000fe20000004100 */
[----:B------:R-:W-:Y:S01]  /*7910*/  F2FP.SATFINITE.E4M3.F32.PACK_AB_MERGE_C R88, R89, R88, R90 ;  /* 0x000000585958723e */ /* 0x000fe2000480705a */
[--C-:B------:R-:W-:Y:S02]  /*7920*/  HADD2.F32 R145, -RZ, R147.reuse.H0_H0 ;  /* 0x20000093ff917230 */ /* 0x100fe40000004100 */
[C---:B------:R-:W-:Y:S01]  /*7930*/  FFMA R21, R123.reuse, R142, R21 ;  /* 0x0000008e7b157223 */ /* 0x040fe20000000015 */
[C---:B------:R-:W-:Y:S01]  /*7940*/  FFMA R22, R123.reuse, R141, R22 ;  /* 0x0000008d7b167223 */ /* 0x040fe20000000016 */
[----:B------:R-:W-:Y:S01]  /*7950*/  HADD2.F32 R148, -RZ, R147.H1_H1 ;  /* 0x30000093ff947230 */ /* 0x000fe20000004100 */
[----:B------:R-:W-:Y:S01]  /*7960*/  F2FP.F16.E4M3.UNPACK_B R153, R164.H1 ;  /* 0x000000a4ff99723e */ /* 0x000fe200030006ff */
[----:B------:R-:W-:Y:S01]  /*7970*/  FFMA R23, R123, R144, R23 ;  /* 0x000000907b177223 */ /* 0x000fe20000000017 */
[--C-:B------:R-:W-:Y:S01]  /*7980*/  HADD2.F32 R147, -RZ, R149.reuse.H0_H0 ;  /* 0x20000095ff937230 */ /* 0x100fe20000004100 */
[----:B------:R-:W-:Y:S01]  /*7990*/  F2FP.SATFINITE.E4M3.F32.PACK_AB_MERGE_C R20, R21, R20, RZ ;  /* 0x000000141514723e */ /* 0x000fe200048070ff */
[C---:B------:R-:W-:Y:S01]  /*79a0*/  FFMA R92, R123.reuse, R143, R92 ;  /* 0x0000008f7b5c7223 */ /* 0x040fe2000000005c */
[----:B------:R-:W-:Y:S02]  /*79b0*/  HADD2.F32 R150, -RZ, R149.H1_H1 ;  /* 0x30000095ff967230 */ /* 0x000fe40000004100 */
[----:B------:R-:W-:Y:S01]  /*79c0*/  FFMA R93, R123, R146, R93 ;  /* 0x000000927b5d7223 */ /* 0x000fe2000000005d */
[--C-:B------:R-:W-:Y:S01]  /*79d0*/  HADD2.F32 R149, -RZ, R151.reuse.H0_H0 ;  /* 0x20000097ff957230 */ /* 0x100fe20000004100 */
[----:B------:R-:W-:Y:S01]  /*79e0*/  F2FP.SATFINITE.E4M3.F32.PACK_AB_MERGE_C R89, R3, R0, R20 ;  /* 0x000000000359723e */ /* 0x000fe20004807014 */
[C---:B------:R-:W-:Y:S01]  /*79f0*/  FFMA R94, R123.reuse, R145, R94 ;  /* 0x000000917b5e7223 */ /* 0x040fe2000000005e */
[----:B------:R-:W-:Y:S02]  /*7a00*/  HADD2.F32 R152, -RZ, R151.H1_H1 ;  /* 0x30000097ff987230 */ /* 0x000fe40000004100 */
[----:B------:R-:W-:Y:S01]  /*7a10*/  FFMA R95, R123, R148, R95 ;  /* 0x000000947b5f7223 */ /* 0x000fe2000000005f */
[----:B------:R-:W-:Y:S01]  /*7a20*/  HADD2.F32 R151, -RZ, R153.H0_H0 ;  /* 0x20000099ff977230 */ /* 0x000fe20000004100 */
[----:B------:R-:W-:Y:S01]  /*7a30*/  F2FP.SATFINITE.E4M3.F32.PACK_AB_MERGE_C R90, R93, R92, RZ ;  /* 0x0000005c5d5a723e */ /* 0x000fe200048070ff */
[C---:B------:R-:W-:Y:S01]  /*7a40*/  FFMA R96, R123.reuse, R147, R96 ;  /* 0x000000937b607223 */ /* 0x040fe20000000060 */
[C---:B------:R-:W-:Y:S01]  /*7a50*/  FFMA R97, R123.reuse, R150, R97 ;  /* 0x000000967b617223 */ /* 0x040fe20000000061 */
[----:B------:R-:W-:Y:S01]  /*7a60*/  FFMA R72, R123, R149, R72 ;  /* 0x000000957b487223 */ /* 0x000fe20000000048 */
[----:B------:R-:W-:Y:S01]  /*7a70*/  F2FP.SATFINITE.E4M3.F32.PACK_AB_MERGE_C R90, R23, R22, R90 ;  /* 0x00000016175a723e */ /* 0x000fe2000480705a */
[----:B------:R-:W-:Y:S01]  /*7a80*/  FFMA R73, R123, R152, R73 ;  /* 0x000000987b497223 */ /* 0x000fe20000000049 */
[----:B------:R-:W-:Y:S01]  /*7a90*/  HADD2.F32 R164, -RZ, R163.H1_H1 ;  /* 0x300000a3ffa47230 */ /* 0x000fe20000004100 */
[----:B------:R-:W-:Y:S01]  /*7aa0*/  F2FP.SATFINITE.E4M3.F32.PACK_AB_MERGE_C R91, R97, R96, RZ ;  /* 0x00000060615b723e */ /* 0x000fe200048070ff */
[----:B------:R-:W-:Y:S01]  /*7ab0*/  FMUL R74, R121, R74 ;  /* 0x0000004a794a7220 */ /* 0x000fe20000400000 */
[----:B------:R-:W-:Y:S01]  /*7ac0*/  F2FP.F16.E4M3.UNPACK_B R159, R166 ;  /* 0x000000a6ff9f723e */ /* 0x000fe200020006ff */
[----:B------:R-:W-:Y:S01]  /*7ad0*/  HADD2.F32 R154, -RZ, R153.H1_H1 ;  /* 0x30000099ff9a7230 */ /* 0x000fe20000004100 */
[----:B------:R-:W-:Y:S01]  /*7ae0*/  F2FP.SATFINITE.E4M3.F32.PACK_AB_MERGE_C R91, R95, R94, R91 ;  /* 0x0000005e5f5b723e */ /* 0x000fe2000480705b */
[----:B------:R-:W-:Y:S02]  /*7af0*/  HADD2.F32 R153, -RZ, R155.H0_H0 ;  /* 0x2000009bff997230 */ /* 0x000fe40000004100 */
[----:B------:R-:W-:Y:S01]  /*7b00*/  FFMA R74, R123, R151, R74 ;  /* 0x000000977b4a7223 */ /* 0x000fe2000000004a */
[----:B------:R-:W-:Y:S02]  /*7b10*/  HADD2.F32 R160, -RZ, R159.H1_H1 ;  /* 0x3000009fffa07230 */ /* 0x000fe40000004100 */
[C---:B------:R-:W-:Y:S01]  /*7b20*/  FMUL R75, R121.reuse, R75 ;  /* 0x0000004b794b7220 */ /* 0x040fe20000400000 */
[----:B------:R-:W-:Y:S01]  /*7b30*/  F2FP.F16.E4M3.UNPACK_B R161, R166.H1 ;  /* 0x000000a6ffa1723e */ /* 0x000fe200030006ff */
[----:B------:R-:W-:Y:S02]  /*7b40*/  HADD2.F32 R155, -RZ, R157.H0_H0 ;  /* 0x2000009dff9b7230 */ /* 0x000fe40000004100 */
[----:B------:R-:W-:Y:S01]  /*7b50*/  FMUL R78, R121, R78 ;  /* 0x0000004e794e7220 */ /* 0x000fe20000400000 */
[----:B------:R-:W-:Y:S02]  /*7b60*/  HADD2.F32 R157, -RZ, R159.H0_H0 ;  /* 0x2000009fff9d7230 */ /* 0x000fe40000004100 */
[C---:B------:R-:W-:Y:S01]  /*7b70*/  FFMA R75, R123.reuse, R154, R75 ;  /* 0x0000009a7b4b7223 */ /* 0x040fe2000000004b */
[C---:B------:R-:W-:Y:S01]  /*7b80*/  FFMA R76, R123.reuse, R153, R76 ;  /* 0x000000997b4c7223 */ /* 0x040fe2000000004c */
[C---:B------:R-:W-:Y:S01]  /*7b90*/  FFMA R77, R123.reuse, R156, R77 ;  /* 0x0000009c7b4d7223 */ /* 0x040fe2000000004d */
[----:B------:R-:W-:Y:S01]  /*7ba0*/  FFMA R78, R123, R155, R78 ;  /* 0x0000009b7b4e7223 */ /* 0x000fe2000000004e */
[----:B------:R-:W-:Y:S01]  /*7bb0*/  FMUL R79, R121, R79 ;  /* 0x0000004f794f7220 */ /* 0x000fe20000400000 */
[--C-:B------:R-:W-:Y:S01]  /*7bc0*/  HADD2.F32 R159, -RZ, R161.reuse.H0_H0 ;  /* 0x200000a1ff9f7230 */ /* 0x100fe20000004100 */
[----:B------:R-:W-:Y:S01]  /*7bd0*/  F2FP.SATFINITE.E4M3.F32.PACK_AB_MERGE_C R74, R75, R74, RZ ;  /* 0x0000004a4b4a723e */ /* 0x000fe200048070ff */
[----:B------:R-:W-:Y:S01]  /*7be0*/  FMUL R82, R121, R82 ;  /* 0x0000005279527220 */ /* 0x000fe20000400000 */
[----:B------:R-:W-:Y:S02]  /*7bf0*/  HADD2.F32 R162, -RZ, R161.H1_H1 ;  /* 0x300000a1ffa27230 */ /* 0x000fe40000004100 */
[----:B------:R-:W-:Y:S01]  /*7c00*/  FFMA R79, R123, R158, R79 ;  /* 0x0000009e7b4f7223 */ /* 0x000fe2000000004f */
[----:B------:R-:W-:Y:S01]  /*7c10*/  F2FP.SATFINITE.E4M3.F32.PACK_AB_MERGE_C R72, R73, R72, R74 ;  /* 0x000000484948723e */ /* 0x000fe2000480704a */
[C---:B------:R-:W-:Y:S01]  /*7c20*/  FFMA R80, R123.reuse, R157, R80 ;  /* 0x0000009d7b507223 */ /* 0x040fe20000000050 */
[----:B------:R-:W-:Y:S01]  /*7c30*/  FFMA R81, R123, R160, R81 ;  /* 0x000000a07b517223 */ /* 0x000fe20000000051 */
[----:B------:R-:W-:Y:S01]  /*7c40*/  HADD2.F32 R161, -RZ, R163.H0_H0 ;  /* 0x200000a3ffa17230 */ /* 0x000fe20000004100 */
[----:B------:R-:W-:Y:S01]  /*7c50*/  F2FP.SATFINITE.E4M3.F32.PACK_AB_MERGE_C R73, R79, R78, RZ ;  /* 0x0000004e4f49723e */ /* 0x000fe200048070ff */
[----:B------:R-:W-:Y:S01]  /*7c60*/  FFMA R82, R123, R159, R82 ;  /* 0x0000009f7b527223 */ /* 0x000fe20000000052 */
[----:B------:R-:W-:Y:S01]  /*7c70*/  FMUL R83, R121, R83 ;  /* 0x0000005379537220 */ /* 0x000fe20000400000 */
[--C-:B------:R-:W-:Y:S01]  /*7c80*/  HADD2.F32 R163, -RZ, R165.reuse.H0_H0 ;  /* 0x200000a5ffa37230 */ /* 0x100fe20000004100 */
[----:B------:R-:W-:Y:S01]  /*7c90*/  F2FP.SATFINITE.E4M3.F32.PACK_AB_MERGE_C R73, R77, R76, R73 ;  /* 0x0000004c4d49723e */ /* 0x000fe20004807049 */
[----:B------:R-:W-:Y:S01]  /*7ca0*/  FMUL R86, R121, R86 ;  /* 0x0000005679567220 */ /* 0x000fe20000400000 */
[----:B------:R-:W-:Y:S02]  /*7cb0*/  HADD2.F32 R166, -RZ, R165.H1_H1 ;  /* 0x300000a5ffa67230 */ /* 0x000fe40000004100 */
[C---:B------:R-:W-:Y:S01]  /*7cc0*/  FFMA R83, R123.reuse, R162, R83 ;  /* 0x000000a27b537223 */ /* 0x040fe20000000053 */
[C---:B------:R-:W-:Y:S01]  /*7cd0*/  FFMA R84, R123.reuse, R161, R84 ;  /* 0x000000a17b547223 */ /* 0x040fe20000000054 */
[C---:B------:R-:W-:Y:S01]  /*7ce0*/  FFMA R85, R123.reuse, R164, R85 ;  /* 0x000000a47b557223 */ /* 0x040fe20000000055 */
[----:B------:R-:W-:Y:S02]  /*7cf0*/  HADD2.F32 R165, -RZ, R167.H0_H0 ;  /* 0x200000a7ffa57230 */ /* 0x000fe40000004100 */
[----:B------:R-:W-:Y:S01]  /*7d00*/  FFMA R86, R123, R163, R86 ;  /* 0x000000a37b567223 */ /* 0x000fe20000000056 */
[----:B------:R-:W-:Y:S01]  /*7d10*/  F2FP.SATFINITE.E4M3.F32.PACK_AB_MERGE_C R74, R83, R82, RZ ;  /* 0x00000052534a723e */ /* 0x000fe200048070ff */
[C---:B------:R-:W-:Y:S01]  /*7d20*/  FMUL R87, R121.reuse, R87 ;  /* 0x0000005779577220 */ /* 0x040fe20000400000 */
[--C-:B------:R-:W-:Y:S02]  /*7d30*/  HADD2.F32 R167, -RZ, R169.reuse.H0_H0 ;  /* 0x200000a9ffa77230 */ /* 0x100fe40000004100 */
[----:B------:R-:W-:Y:S01]  /*7d40*/  FMUL R58, R121, R58 ;  /* 0x0000003a793a7220 */ /* 0x000fe20000400000 */
[----:B------:R-:W-:Y:S01]  /*7d50*/  HADD2.F32 R170, -RZ, R169.H1_H1 ;  /* 0x300000a9ffaa7230 */ /* 0x000fe20000004100 */
[----:B------:R-:W-:Y:S01]  /*7d60*/  F2FP.SATFINITE.E4M3.F32.PACK_AB_MERGE_C R74, R81, R80, R74 ;  /* 0x00000050514a723e */ /* 0x000fe2000480704a */
        /* <DEDUP_REMOVED lines=39> */
[----:B------:R-:W-:Y:S01]  /*7fe0*/  HADD2.F32 R183, -RZ, R185.H0_H0 ;  /* 0x200000b9ffb77230 */ /* 0x000fe20000004100 */
[----:B------:R-:W-:Y:S01]  /*7ff0*/  F2FP.SATFINITE.E4M3.F32.PACK_AB_MERGE_C R58, R67, R66, RZ ;  /* 0x00000042433a723e */ /* 0x000fe200048070ff */
[----:B------:R-:W-:Y:S02]  /*8000*/  HADD2.F32 R185, -RZ, R187.H0_H0 ;  /* 0x200000bbffb97230 */ /* 0x000fe40000004100 */
[C---:B------:R-:W-:Y:S01]  /*8010*/  FFMA R71, R123.reuse, R182, R71 ;  /* 0x000000b67b477223 */ /* 0x040fe20000000047 */
[----:B------:R-:W-:Y:S01]  /*8020*/  FFMA R40, R123, R181, R40 ;  /* 0x000000b57b287223 */ /* 0x000fe20000000028 */
[----:B------:R-:W-:Y:S01]  /*8030*/  F2FP.SATFINITE.E4M3.F32.PACK_AB_MERGE_C R58, R65, R64, R58 ;  /* 0x00000040413a723e */ /* 0x000fe2000480703a */
[----:B------:R-:W-:Y:S01]  /*8040*/  FFMA R41, R123, R184, R41 ;  /* 0x000000b87b297223 */ /* 0x000fe20000000029 */
[----:B------:R-:W-:Y:S01]  /*8050*/  FMUL R42, R121, R42 ;  /* 0x0000002a792a7220 */ /* 0x000fe20000400000 */
[----:B------:R-:W-:Y:S01]  /*8060*/  F2FP.SATFINITE.E4M3.F32.PACK_AB_MERGE_C R59, R71, R70, RZ ;  /* 0x00000046473b723e */ /* 0x000fe200048070ff */
[----:B------:R-:W-:Y:S01]  /*8070*/  FMUL R43, R121, R43 ;  /* 0x0000002b792b7220 */ /* 0x000fe20000400000 */
[--C-:B------:R-:W-:Y:S02]  /*8080*/  HADD2.F32 R187, -RZ, R189.reuse.H0_H0 ;  /* 0x200000bdffbb7230 */ /* 0x100fe40000004100 */
[----:B------:R-:W-:Y:S01]  /*8090*/  FFMA R42, R123, R183, R42 ;  /* 0x000000b77b2a7223 */ /* 0x000fe2000000002a */
[----:B------:R-:W-:Y:S01]  /*80a0*/  FMUL R46, R121, R46 ;  /* 0x0000002e792e7220 */ /* 0x000fe20000400000 */
[----:B------:R-:W-:Y:S02]  /*80b0*/  HADD2.F32 R190, -RZ, R189.H1_H1 ;  /* 0x300000bdffbe7230 */ /* 0x000fe40000004100 */
[----:B------:R-:W-:Y:S01]  /*80c0*/  FFMA R43, R123, R186, R43 ;  /* 0x000000ba7b2b7223 */ /* 0x000fe2000000002b */
[----:B------:R-:W-:Y:S02]  /*80d0*/  HADD2.F32 R189, -RZ, R191.H0_H0 ;  /* 0x200000bfffbd7230 */ /* 0x000fe40000004100 */
[----:B------:R-:W-:Y:S01]  /*80e0*/  FMUL R47, R121, R47 ;  /* 0x0000002f792f7220 */ /* 0x000fe20000400000 */
[C---:B------:R-:W-:Y:S01]  /*80f0*/  FFMA R44, R123.reuse, R185, R44 ;  /* 0x000000b97b2c7223 */ /* 0x040fe2000000002c */
[C---:B------:R-:W-:Y:S01]  /*8100*/  FFMA R45, R123.reuse, R188, R45 ;  /* 0x000000bc7b2d7223 */ /* 0x040fe2000000002d */
[----:B------:R-:W-:Y:S02]  /*8110*/  HADD2.F32 R191, -RZ, R193.H0_H0 ;  /* 0x200000c1ffbf7230 */ /* 0x000fe40000004100 */
[----:B------:R-:W-:Y:S01]  /*8120*/  FFMA R46, R123, R187, R46 ;  /* 0x000000bb7b2e7223 */ /* 0x000fe2000000002e */
[----:B------:R-:W-:Y:S01]  /*8130*/  FMUL R50, R121, R50 ;  /* 0x0000003279327220 */ /* 0x000fe20000400000 */
[----:B------:R-:W-:Y:S02]  /*8140*/  HADD2.F32 R193, -RZ, R195.H0_H0 ;  /* 0x200000c3ffc17230 */ /* 0x000fe40000004100 */
[----:B------:R-:W-:Y:S01]  /*8150*/  FFMA R47, R123, R190, R47 ;  /* 0x000000be7b2f7223 */ /* 0x000fe2000000002f */
[----:B------:R-:W-:Y:S01]  /*8160*/  FMUL R51, R121, R51 ;  /* 0x0000003379337220 */ /* 0x000fe20000400000 */
[C---:B------:R-:W-:Y:S01]  /*8170*/  FFMA R48, R123.reuse, R189, R48 ;  /* 0x000000bd7b307223 */ /* 0x040fe20000000030 */
[C---:B------:R-:W-:Y:S01]  /*8180*/  FFMA R49, R123.reuse, R192, R49 ;  /* 0x000000c07b317223 */ /* 0x040fe20000000031 */
        /* <DEDUP_REMOVED lines=45> */
[C---:B------:R-:W-:Y:S01]  /*8460*/  FFMA R39, R123.reuse, R214, R39 ;  /* 0x000000d67b277223 */ /* 0x040fe20000000027 */
[C---:B------:R-:W-:Y:S01]  /*8470*/  FFMA R4, R123.reuse, R213, R4 ;  /* 0x000000d57b047223 */ /* 0x040fe20000000004 */
[C---:B------:R-:W-:Y:S01]  /*8480*/  FFMA R5, R123.reuse, R216, R5 ;  /* 0x000000d87b057223 */ /* 0x040fe20000000005 */
[----:B------:R-:W-:Y:S02]  /*8490*/  HADD2.F32 R219, -RZ, R221.H0_H0 ;  /* 0x200000ddffdb7230 */ /* 0x000fe40000004100 */
[----:B------:R-:W-:Y:S01]  /*84a0*/  FFMA R6, R123, R215, R6 ;  /* 0x000000d77b067223 */ /* 0x000fe20000000006 */
[----:B------:R-:W-:Y:S01]  /*84b0*/  FMUL R10, R121, R10 ;  /* 0x0000000a790a7220 */ /* 0x000fe20000400000 */
[----:B------:R-:W-:Y:S01]  /*84c0*/  FFMA R7, R123, R218, R7 ;  /* 0x000000da7b077223 */ /* 0x000fe20000000007 */
[----:B------:R-:W-:Y:S02]  /*84d0*/  HADD2.F32 R221, -RZ, R223.H0_H0 ;  /* 0x200000dfffdd7230 */ /* 0x000fe40000004100 */
[----:B------:R-:W-:Y:S01]  /*84e0*/  FMUL R11, R121, R11 ;  /* 0x0000000b790b7220 */ /* 0x000fe20000400000 */
[C---:B------:R-:W-:Y:S01]  /*84f0*/  FFMA R8, R123.reuse, R217, R8 ;  /* 0x000000d97b087223 */ /* 0x040fe20000000008 */
[C---:B------:R-:W-:Y:S01]  /*8500*/  FFMA R9, R123.reuse, R220, R9 ;  /* 0x000000dc7b097223 */ /* 0x040fe20000000009 */
[--C-:B------:R-:W-:Y:S02]  /*8510*/  HADD2.F32 R223, -RZ, R225.reuse.H0_H0 ;  /* 0x200000e1ffdf7230 */ /* 0x100fe40000004100 */
[----:B------:R-:W-:Y:S01]  /*8520*/  FFMA R10, R123, R219, R10 ;  /* 0x000000db7b0a7223 */ /* 0x000fe2000000000a */
[----:B------:R-:W-:Y:S02]  /*8530*/  HADD2.F32 R226, -RZ, R225.H1_H1 ;  /* 0x300000e1ffe27230 */ /* 0x000fe40000004100 */
[----:B------:R-:W-:Y:S01]  /*8540*/  FMUL R14, R121, R14 ;  /* 0x0000000e790e7220 */ /* 0x000fe20000400000 */
[----:B------:R-:W-:Y:S02]  /*8550*/  HADD2.F32 R225, -RZ, R227.H0_H0 ;  /* 0x200000e3ffe17230 */ /* 0x000fe40000004100 */
[----:B------:R-:W-:Y:S01]  /*8560*/  FFMA R11, R123, R222, R11 ;  /* 0x000000de7b0b7223 */ /* 0x000fe2000000000b */
[----:B------:R-:W-:Y:S01]  /*8570*/  FMUL R15, R121, R15 ;  /* 0x0000000f790f7220 */ /* 0x000fe20000400000 */
[C---:B------:R-:W-:Y:S01]  /*8580*/  FFMA R12, R123.reuse, R221, R12 ;  /* 0x000000dd7b0c7223 */ /* 0x040fe2000000000c */
[----:B------:R-:W-:Y:S01]  /*8590*/  SHF.L.U32 R242, R240, 0x4, RZ ;  /* 0x00000004f0f27819 */ /* 0x000fe200000006ff */
[C---:B------:R-:W-:Y:S01]  /*85a0*/  FFMA R13, R123.reuse, R224, R13 ;  /* 0x000000e07b0d7223 */ /* 0x040fe2000000000d */
[--C-:B------:R-:W-:Y:S02]  /*85b0*/  HADD2.F32 R227, -RZ, R229.reuse.H0_H0 ;  /* 0x200000e5ffe37230 */ /* 0x100fe40000004100 */
[----:B------:R-:W-:Y:S01]  /*85c0*/  FFMA R14, R123, R223, R14 ;  /* 0x000000df7b0e7223 */ /* 0x000fe2000000000e */
[----:B------:R-:W-:Y:S02]  /*85d0*/  HADD2.F32 R230, -RZ, R229.H1_H1 ;  /* 0x300000e5ffe67230 */ /* 0x000fe40000004100 */
[----:B------:R-:W-:Y:S01]  /*85e0*/  FMUL R18, R121, R18 ;  /* 0x0000001279127220 */ /* 0x000fe20000400000 */
[----:B------:R-:W-:Y:S01]  /*85f0*/  FFMA R15, R123, R226, R15 ;  /* 0x000000e27b0f7223 */ /* 0x000fe2000000000f */
[----:B------:R-:W-:Y:S01]  /*8600*/  FMUL R19, R121, R19 ;  /* 0x0000001379137220 */ /* 0x000fe20000400000 */
[C---:B------:R-:W-:Y:S01]  /*8610*/  FFMA R16, R123.reuse, R225, R16 ;  /* 0x000000e17b107223 */ /* 0x040fe20000000010 */
[----:B------:R-:W-:Y:S01]  /*8620*/  LOP3.LUT R242, R242, 0x600, RZ, 0xc0, !PT ;  /* 0x00000600f2f27812 */ /* 0x000fe200078ec0ff */
[C---:B------:R-:W-:Y:S01]  /*8630*/  FFMA R17, R123.reuse, R228, R17 ;  /* 0x000000e47b117223 */ /* 0x040fe20000000011 */
[----:B------:R-:W-:Y:S01]  /*8640*/  FFMA R18, R123, R227, R18 ;  /* 0x000000e37b127223 */ /* 0x000fe20000000012 */
[----:B------:R-:W-:Y:S01]  /*8650*/  F2FP.SATFINITE.E4M3.F32.PACK_AB_MERGE_C R42, R43, R42, RZ ;  /* 0x0000002a2b2a723e */ /* 0x000fe200048070ff */
[----:B------:R-:W-:Y:S01]  /*8660*/  FFMA R19, R123, R230, R19 ;  /* 0x000000e67b137223 */ /* 0x000fe20000000013 */
[----:B------:R-:W-:Y:S01]  /*8670*/  SHF.L.U32 R229, R240, 0x2, RZ ;  /* 0x00000002f0e57819 */ /* 0x000fe200000006ff */
[----:B------:R-:W-:Y:S01]  /*8680*/  BSSY.RECONVERGENT B0, `(.L_x_102) ;  /* 0x0000054000007945 */ /* 0x000fe20003800200 */
[----:B------:R-:W-:Y:S02]  /*8690*/  LOP3.LUT R240, R242, 0x60, R241, 0xf8, !PT ;  /* 0x00000060f2f07812 */ /* 0x000fe400078ef8f1 */
[----:B------:R-:W-:Y:S02]  /*86a0*/  F2FP.SATFINITE.E4M3.F32.PACK_AB_MERGE_C R40, R41, R40, R42 ;  /* 0x000000282928723e */ /* 0x000fe4000480702a */
[----:B------:R-:W-:Y:S02]  /*86b0*/  F2FP.SATFINITE.E4M3.F32.PACK_AB_MERGE_C R59, R69, R68, R59 ;  /* 0x00000044453b723e */ /* 0x000fe4000480703b */
[----:B------:R-:W-:Y:S02]  /*86c0*/  F2FP.SATFINITE.E4M3.F32.PACK_AB_MERGE_C R26, R27, R26, RZ ;  /* 0x0000001a1b1a723e */ /* 0x000fe400048070ff */
[----:B------:R-:W-:Y:S02]  /*86d0*/  F2FP.SATFINITE.E4M3.F32.PACK_AB_MERGE_C R6, R7, R6, RZ ;  /* 0x000000060706723e */ /* 0x000fe400048070ff */
[----:B------:R-:W-:Y:S02]  /*86e0*/  F2FP.SATFINITE.E4M3.F32.PACK_AB_MERGE_C R24, R25, R24, R26 ;  /* 0x000000181918723e */ /* 0x000fe4000480701a */
[----:B------:R-:W-:Y:S02]  /*86f0*/  F2FP.SATFINITE.E4M3.F32.PACK_AB_MERGE_C R4, R5, R4, R6 ;  /* 0x000000040504723e */ /* 0x000fe40004807006 */
[----:B------:R-:W-:Y:S02]  /*8700*/  LOP3.LUT R240, R240, 0x100, R241, 0xf8, !PT ;  /* 0x00000100f0f07812 */ /* 0x000fe400078ef8f1 */
[----:B------:R-:W-:Y:S02]  /*8710*/  LOP3.LUT R229, R98, 0x10, R229, 0x78, !PT ;  /* 0x0000001062e57812 */ /* 0x000fe400078e78e5 */
[----:B------:R-:W-:Y:S02]  /*8720*/  F2FP.SATFINITE.E4M3.F32.PACK_AB_MERGE_C R46, R47, R46, RZ ;  /* 0x0000002e2f2e723e */ /* 0x000fe400048070ff */
[----:B------:R-:W-:Y:S02]  /*8730*/  LOP3.LUT R98, R240, R229, RZ, 0xfc, !PT ;  /* 0x000000e5f0627212 */ /* 0x000fe400078efcff */
[----:B------:R-:W-:Y:S02]  /*8740*/  F2FP.SATFINITE.E4M3.F32.PACK_AB_MERGE_C R41, R45, R44, R46 ;  /* 0x0000002c2d29723e */ /* 0x000fe4000480702e */
[----:B------:R-:W-:Y:S01]  /*8750*/  F2FP.SATFINITE.E4M3.F32.PACK_AB_MERGE_C R42, R51, R50, RZ ;  /* 0x00000032332a723e */ /* 0x000fe200048070ff */
[----:B------:R1:W-:Y:S01]  /*8760*/  STS.128 [R98+UR44+0x3900], R104 ;  /* 0x0039006862007988 */ /* 0x0003e20008000c2c */
[----:B------:R-:W-:Y:S02]  /*8770*/  F2FP.SATFINITE.E4M3.F32.PACK_AB_MERGE_C R43, R55, R54, RZ ;  /* 0x00000036372b723e */ /* 0x000fe400048070ff */
[----:B------:R-:W-:Y:S02]  /*8780*/  F2FP.SATFINITE.E4M3.F32.PACK_AB_MERGE_C R30, R31, R30, RZ ;  /* 0x0000001e1f1e723e */ /* 0x000fe400048070ff */
[----:B------:R-:W-:Y:S02]  /*8790*/  F2FP.SATFINITE.E4M3.F32.PACK_AB_MERGE_C R34, R35, R34, RZ ;  /* 0x000000222322723e */ /* 0x000fe400048070ff */
[----:B------:R-:W-:Y:S01]  /*87a0*/  F2FP.SATFINITE.E4M3.F32.PACK_AB_MERGE_C R27, R39, R38, RZ ;  /* 0x00000026271b723e */ /* 0x000fe200048070ff */
[----:B------:R1:W-:Y:S01]  /*87b0*/  STS.128 [R98+UR44+0x4100], R88 ;  /* 0x0041005862007988 */ /* 0x0003e20008000c2c */
[----:B------:R-:W-:Y:S02]  /*87c0*/  F2FP.SATFINITE.E4M3.F32.PACK_AB_MERGE_C R10, R11, R10, RZ ;  /* 0x0000000a0b0a723e */ /* 0x000fe400048070ff */
[----:B------:R-:W-:Y:S02]  /*87d0*/  F2FP.SATFINITE.E4M3.F32.PACK_AB_MERGE_C R14, R15, R14, RZ ;  /* 0x0000000e0f0e723e */ /* 0x000fe400048070ff */
[----:B------:R-:W-:Y:S02]  /*87e0*/  F2FP.SATFINITE.E4M3.F32.PACK_AB_MERGE_C R18, R19, R18, RZ ;  /* 0x000000121312723e */ /* 0x000fe400048070ff */
[----:B------:R-:W-:Y:S01]  /*87f0*/  F2FP.SATFINITE.E4M3.F32.PACK_AB_MERGE_C R42, R49, R48, R42 ;  /* 0x00000030312a723e */ /* 0x000fe2000480702a */
[----:B------:R1:W-:Y:S01]  /*8800*/  STS.128 [R98+UR44+0x4900], R72 ;  /* 0x0049004862007988 */ /* 0x0003e20008000c2c */
[----:B------:R-:W-:Y:S02]  /*8810*/  F2FP.SATFINITE.E4M3.F32.PACK_AB_MERGE_C R43, R53, R52, R43 ;  /* 0x00000034352b723e */ /* 0x000fe4000480702b */
[----:B------:R-:W-:Y:S02]  /*8820*/  F2FP.SATFINITE.E4M3.F32.PACK_AB_MERGE_C R25, R29, R28, R30 ;  /* 0x0000001c1d19723e */ /* 0x000fe4000480701e */
[----:B------:R-:W-:Y:S02]  /*8830*/  F2FP.SATFINITE.E4M3.F32.PACK_AB_MERGE_C R26, R33, R32, R34 ;  /* 0x00000020211a723e */ /* 0x000fe40004807022 */
[----:B------:R-:W-:Y:S01]  /*8840*/  F2FP.SATFINITE.E4M3.F32.PACK_AB_MERGE_C R27, R37, R36, R27 ;  /* 0x00000024251b723e */ /* 0x000fe2000480701b */
[----:B------:R1:W-:Y:S01]  /*8850*/  STS.128 [R98+UR44+0x5100], R56 ;  /* 0x0051003862007988 */ /* 0x0003e20008000c2c */
[----:B------:R-:W-:Y:S02]  /*8860*/  F2FP.SATFINITE.E4M3.F32.PACK_AB_MERGE_C R5, R9, R8, R10 ;  /* 0x000000080905723e */ /* 0x000fe4000480700a */
[----:B------:R-:W-:Y:S02]  /*8870*/  F2FP.SATFINITE.E4M3.F32.PACK_AB_MERGE_C R6, R13, R12, R14 ;  /* 0x0000000c0d06723e */ /* 0x000fe4000480700e */
[----:B------:R-:W-:Y:S02]  /*8880*/  F2FP.SATFINITE.E4M3.F32.PACK_AB_MERGE_C R7, R17, R16, R18 ;  /* 0x000000101107723e */ /* 0x000fe40004807012 */
[----:B------:R-:W-:Y:S01]  /*8890*/  IADD3 R120, PT, PT, R120, 0x1, RZ ;  /* 0x0000000178787810 */ /* 0x000fe20007ffe0ff */
[----:B------:R1:W-:Y:S08]  /*88a0*/  STS.128 [R98+UR44+0x5900], R40 ;  /* 0x0059002862007988 */ /* 0x0003f00008000c2c */
[----:B------:R1:W-:Y:S08]  /*88b0*/  STS.128 [R98+UR44+0x6100], R24 ;  /* 0x0061001862007988 */ /* 0x0003f00008000c2c */
[----:B------:R1:W-:Y:S01]  /*88c0*/  STS.128 [R98+UR44+0x6900], R4 ;  /* 0x0069000462007988 */ /* 0x0003e20008000c2c */
[----:B------:R-:W-:Y:S01]  /*88d0*/  @!PT LDS RZ, [RZ] ;  /* 0x00000000fffff984 */ /* 0x000fe20000000800 */
[----:B------:R-:W-:Y:S01]  /*88e0*/  @!PT LDS RZ, [RZ] ;  /* 0x00000000fffff984 */ /* 0x000fe20000000800 */
[----:B------:R-:W-:Y:S01]  /*88f0*/  @!PT LDS RZ, [RZ] ;  /* 0x00000000fffff984 */ /* 0x000fe20000000800 */
[----:B------:R-:W-:Y:S01]  /*8900*/  @!PT LDS RZ, [RZ] ;  /* 0x00000000fffff984 */ /* 0x000fe20000000800 */
[----:B------:R2:W-:Y:S07]  /*8910*/  MEMBAR.ALL.CTA ;  /* 0x0000000000007992 */ /* 0x0005ee0000008000 */
[----:B--2---:R-:W2:Y:S02]  /*8920*/  FENCE.VIEW.ASYNC.S ;  /* 0x00000000000073c6 */ /* 0x004ea40000000000 */
[----:B--2---:R-:W-:Y:S06]  /*8930*/  BAR.SYNC.DEFER_BLOCKING 0x1, 0x80 ;  /* 0x0042000000007b1d */ /* 0x004fec0000010000 */
[----:B------:R-:W-:Y:S05]  /*8940*/  @P0 BRA `(.L_x_103) ;  /* 0x00000000009c0947 */ /* 0x000fea0003800000 */
[----:B------:R-:W-:Y:S02]  /*8950*/  UIADD3 UR4, UP0, UPT, UR60, 0x680, URZ ;  /* 0x000006803c047890 */ /* 0x000fe4000ff1e0ff */
[----:B------:R-:W-:Y:S02]  /*8960*/  UIMAD UR9, UR46, 0xe0, URZ ;  /* 0x000000e02e0978a4 */ /* 0x000fe4000f8e02ff */
[----:B------:R-:W-:Y:S02]  /*8970*/  USHF.L.U32 UR10, UR45, 0x6, URZ ;  /* 0x000000062d0a7899 */ /* 0x000fe400080006ff */
[----:B------:R-:W-:Y:S02]  /*8980*/  UIADD3 UR8, UPT, UPT, UR44, 0x3900, URZ ;  /* 0x000039002c087890 */ /* 0x000fe4000fffe0ff */
[----:B------:R-:W-:Y:S01]  /*8990*/  UIADD3.X UR5, UPT, UPT, URZ, UR61, URZ, UP0, !UPT ;  /* 0x0000003dff057290 */ /* 0x000fe200087fe4ff */
[----:B------:R-:W-:Y:S01]  /*89a0*/  UMOV UR11, UR36 ;  /* 0x00000024000b7c82 */ /* 0x000fe20008000000 */
[----:B------:R-:W-:Y:S02]  /*89b0*/  UIADD3 UR16, UPT, UPT, UR44, 0x4100, URZ ;  /* 0x000041002c107890 */ /* 0x000fe4000fffe0ff */
[----:B------:R-:W-:Y:S01]  /*89c0*/  UIADD3 UR17, UPT, UPT, UR9, 0x20, URZ ;  /* 0x0000002009117890 */ /* 0x000fe2000fffe0ff */
[----:B------:R-:W-:Y:S01]  /*89d0*/  UMOV UR19, UR36 ;  /* 0x0000002400137c82 */ /* 0x000fe20008000000 */
[----:B------:R-:W-:Y:S03]  /*89e0*/  UMOV UR18, UR10 ;  /* 0x0000000a00127c82 */ /* 0x000fe60008000000 */
[----:B------:R2:W-:Y:S01]  /*89f0*/  UTMASTG.3D [UR8], [UR4] ;  /* 0x00000008040073b5 */ /* 0x0005e20008010000 */
[----:B------:R-:W-:Y:S02]  /*8a00*/  UIADD3 UR28, UPT, UPT, UR44, 0x4900, URZ ;  /* 0x000049002c1c7890 */ /* 0x000fe4000fffe0ff */
[----:B------:R-:W-:Y:S01]  /*8a10*/  UIADD3 UR29, UPT, UPT, UR9, 0x40, URZ ;  /* 0x00000040091d7890 */ /* 0x000fe2000fffe0ff */
[----:B------:R-:W-:Y:S01]  /*8a20*/  UMOV UR31, UR36 ;  /* 0x00000024001f7c82 */ /* 0x000fe20008000000 */
[----:B------:R-:W-:Y:S01]  /*8a30*/  UMOV UR30, UR10 ;  /* 0x0000000a001e7c82 */ /* 0x000fe20008000000 */
[----:B------:R-:W-:Y:S01]  /*8a40*/  UIADD3 UR32, UPT, UPT, UR44, 0x5100, URZ ;  /* 0x000051002c207890 */ /* 0x000fe2000fffe0ff */
[----:B------:R2:W-:Y:S01]  /*8a50*/  UTMASTG.3D [UR16], [UR4] ;  /* 0x00000010040073b5 */ /* 0x0005e20008010000 */
[----:B------:R-:W-:Y:S01]  /*8a60*/  UIADD3 UR33, UPT, UPT, UR9, 0x60, URZ ;  /* 0x0000006009217890 */ /* 0x000fe2000fffe0ff */
[----:B------:R-:W-:Y:S01]  /*8a70*/  UMOV UR35, UR36 ;  /* 0x0000002400237c82 */ /* 0x000fe20008000000 */
[----:B------:R-:W-:Y:S01]  /*8a80*/  UMOV UR34, UR10 ;  /* 0x0000000a00227c82 */ /* 0x000fe20008000000 */
[----:B------:R-:W-:Y:S02]  /*8a90*/  UIADD3 UR24, UPT, UPT, UR44, 0x5900, URZ ;  /* 0x000059002c187890 */ /* 0x000fe4000fffe0ff */
[----:B------:R-:W-:Y:S01]  /*8aa0*/  UIADD3 UR25, UPT, UPT, UR9, 0x80, URZ ;  /* 0x0000008009197890 */ /* 0x000fe2000fffe0ff */
[----:B------:R2:W-:Y:S01]  /*8ab0*/  UTMASTG.3D [UR28], [UR4] ;  /* 0x0000001c040073b5 */ /* 0x0005e20008010000 */
[----:B------:R-:W-:Y:S01]  /*8ac0*/  UMOV UR27, UR36 ;  /* 0x00000024001b7c82 */ /* 0x000fe20008000000 */
[----:B------:R-:W-:Y:S01]  /*8ad0*/  UMOV UR26, UR10 ;  /* 0x0000000a001a7c82 */ /* 0x000fe20008000000 */
[----:B------:R-:W-:Y:S02]  /*8ae0*/  UIADD3 UR20, UPT, UPT, UR44, 0x6100, URZ ;  /* 0x000061002c147890 */ /* 0x000fe4000fffe0ff */
[----:B------:R-:W-:Y:S01]  /*8af0*/  UIADD3 UR21, UPT, UPT, UR9, 0xa0, URZ ;  /* 0x000000a009157890 */ /* 0x000fe2000fffe0ff */
[----:B------:R-:W-:Y:S01]  /*8b00*/  UMOV UR23, UR36 ;  /* 0x0000002400177c82 */ /* 0x000fe20008000000 */
[----:B------:R2:W-:Y:S01]  /*8b10*/  UTMASTG.3D [UR32], [UR4] ;  /* 0x00000020040073b5 */ /* 0x0005e20008010000 */
[----:B------:R-:W-:Y:S01]  /*8b20*/  UMOV UR22, UR10 ;  /* 0x0000000a00167c82 */ /* 0x000fe20008000000 */
[----:B------:R-:W-:Y:S02]  /*8b30*/  UIADD3 UR12, UPT, UPT, UR44, 0x6900, URZ ;  /* 0x000069002c0c7890 */ /* 0x000fe4000fffe0ff */
[----:B------:R-:W-:Y:S01]  /*8b40*/  UIADD3 UR13, UPT, UPT, UR9, 0xc0, URZ ;  /* 0x000000c0090d7890 */ /* 0x000fe2000fffe0ff */
[----:B------:R-:W-:Y:S01]  /*8b50*/  UMOV UR15, UR36 ;  /* 0x00000024000f7c82 */ /* 0x000fe20008000000 */
[----:B------:R-:W-:Y:S01]  /*8b60*/  UMOV UR14, UR10 ;  /* 0x0000000a000e7c82 */ /* 0x000fe20008000000 */
[----:B------:R2:W-:Y:S01]  /*8b70*/  UTMASTG.3D [UR24], [UR4] ;  /* 0x00000018040073b5 */ /* 0x0005e20008010000 */
[----:B------:R2:W-:Y:S05]  /*8b80*/  UTMASTG.3D [UR20], [UR4] ;  /* 0x00000014040073b5 */ /* 0x0005ea0008010000 */
[----:B------:R2:W-:Y:S01]  /*8b90*/  UTMASTG.3D [UR12], [UR4] ;  /* 0x0000000c040073b5 */ /* 0x0005e20008010000 */
[----:B------:R0:W-:Y:S01]  /*8ba0*/  UTMACMDFLUSH ;  /* 0x00000000000079b7 */ /* 0x0001e20000000000 */
[----:B--2---:R-:W-:Y:S04]  /*8bb0*/  DEPBAR.LE SB0, 0x0 ;  /* 0x000080000000791a */ /* 0x004fe80000000000 */
.L_x_103:
[----:B------:R-:W-:Y:S05]  /*8bc0*/  BSYNC.RECONVERGENT B0 ;  /* 0x0000000000007941 */ /* 0x000fea0003800200 */
.L_x_102:
[----:B------:R-:W-:Y:S01]  /*8bd0*/  UISETP.NE.AND UP1, UPT, UR48, URZ, UPT ;  /* 0x000000ff3000728c */ /* 0x000fe2000bf25270 */
[----:B------:R-:W-:Y:S01]  /*8be0*/  BAR.SYNC.DEFER_BLOCKING 0x1, 0x80 ;  /* 0x0042000000007b1d */ /* 0x000fe20000010000 */
[----:B------:R-:W-:Y:S01]  /*8bf0*/  UISETP.NE.AND UP0, UPT, UR47, 0x2, UPT ;  /* 0x000000022f00788c */ /* 0x000fe2000bf05270 */
[C---:B------:R-:W-:Y:S01]  /*8c00*/  ISETP.NE.AND P0, PT, R120.reuse, 0x4, PT ;  /* 0x000000047800780c */ /* 0x040fe20003f05270 */
[----:B------:R-:W-:Y:S02]  /*8c10*/  UIADD3 UR46, UPT, UPT, UR37, UR56, URZ ;  /* 0x00000038252e7290 */ /* 0x000fe4000fffe0ff */
[----:B------:R-:W-:Y:S01]  /*8c20*/  USEL UR4, URZ, 0x1, UP0 ;  /* 0x00000001ff047887 */ /* 0x000fe20008000000 */
[----:B------:R-:W-:Y:S01]  /*8c30*/  SEL R0, RZ, 0x1, P0 ;  /* 0x00000001ff007807 */ /* 0x000fe20000000000 */
[----:B------:R-:W-:Y:S01]  /*8c40*/  UIADD3 UR45, UPT, UPT, UR38, UR57, URZ ;  /* 0x00000039262d7290 */ /* 0x000fe2000fffe0ff */
[----:B------:R-:W-:Y:S01]  /*8c50*/  SEL R120, R120, RZ, P0 ;  /* 0x000000ff78787207 */ /* 0x000fe20000000000 */
[----:B------:R-:W-:Y:S01]  /*8c60*/  USEL UR16, UR47, URZ, UP0 ;  /* 0x000000ff2f107287 */ /* 0x000fe20008000000 */
[----:B------:R-:W-:Y:S02]  /*8c70*/  LOP3.LUT R239, R239, R0, RZ, 0x3c, !PT ;  /* 0x00000000efef7212 */ /* 0x000fe400078e3cff */
[----:B------:R-:W-:Y:S01]  /*8c80*/  LOP3.LUT R238, R238, UR4, RZ, 0x3c, !PT ;  /* 0x00000004eeee7c12 */ /* 0x000fe2000f8e3cff */
[----:B------:R-:W-:Y:S01]  /*8c90*/  UMOV UR36, UR49 ;  /* 0x0000003100247c82 */ /* 0x000fe20008000000 */
[----:B------:R-:W-:Y:S07]  /*8ca0*/  BRA.U UP1, `(.L_x_104) ;  /* 0xffffffc101ac7547 */ /* 0x000fee000b83ffff */
[----:B------:R-:W-:Y:S05]  /*8cb0*/  EXIT ;  /* 0x000000000000794d */ /* 0x000fea0003800000 */
.L_x_24:
[----:B---3--:R3:W4:Y:S02]  /*8cc0*/  SYNCS.PHASECHK.TRANS64.TRYWAIT P0, [R3+URZ+0xb0], R2 ;  /* 0x0000b002030075a7 */ /* 0x00872400080011ff */
[----:B----4-:R-:W-:Y:S05]  /*8cd0*/  @!P0 NANOSLEEP.SYNCS 0x989680 ;  /* 0x009896800000895d */ /* 0x010fea0003900000 */
[----:B------:R-:W4:Y:S02]  /*8ce0*/  @!P0 SYNCS.PHASECHK.TRANS64 P0, [R3+URZ+0xb0], R2 ;  /* 0x0000b002030085a7 */ /* 0x000f2400080010ff */
[----:B----4-:R-:W-:Y:S05]  /*8cf0*/  @!P0 BRA `(.L_x_24) ;  /* 0xfffffffc00f08947 */ /* 0x010fea000383ffff */
[----:B------:R-:W-:Y:S05]  /*8d00*/  BRA `(.L_x_105) ;  /* 0xffffff8800ac7947 */ /* 0x000fea000383ffff */
.L_x_27:
[----:B--2---:R-:W-:Y:S07]  /*8d10*/  MOV R0, UR33 ;  /* 0x0000002100007c02 */ /* 0x004fee0008000f00 */
.L_x_106:
[----:B--2---:R2:W3:Y:S02]  /*8d20*/  SYNCS.PHASECHK.TRANS64.TRYWAIT P0, [R0+URZ+0x10], R3 ;  /* 0x00001003000075a7 */ /* 0x0044e400080011ff */
[----:B---3--:R-:W-:Y:S05]  /*8d30*/  @!P0 NANOSLEEP.SYNCS 0x989680 ;  /* 0x009896800000895d */ /* 0x008fea0003900000 */
[----:B------:R-:W3:Y:S02]  /*8d40*/  @!P0 SYNCS.PHASECHK.TRANS64 P0, [R0+URZ+0x10], R3 ;  /* 0x00001003000085a7 */ /* 0x000ee400080010ff */
[----:B---3--:R-:W-:Y:S05]  /*8d50*/  @!P0 BRA `(.L_x_106) ;  /* 0xfffffffc00f08947 */ /* 0x008fea000383ffff */
[----:B------:R-:W-:Y:S05]  /*8d60*/  BRA `(.L_x_26) ;  /* 0xffffff8800f47947 */ /* 0x000fea000383ffff */
.L_x_34:
[----:B-1----:R-:W-:Y:S07]  /*8d70*/  MOV R0, UR33 ;  /* 0x0000002100007c02 */ /* 0x002fee0008000f00 */
.L_x_107:
[----:B-1----:R1:W2:Y:S02]  /*8d80*/  SYNCS.PHASECHK.TRANS64.TRYWAIT P0, [R0+URZ+0x10], R3 ;  /* 0x00001003000075a7 */ /* 0x0022a400080011ff */
[----:B--2---:R-:W-:Y:S05]  /*8d90*/  @!P0 NANOSLEEP.SYNCS 0x989680 ;  /* 0x009896800000895d */ /* 0x004fea0003900000 */
[----:B------:R-:W2:Y:S02]  /*8da0*/  @!P0 SYNCS.PHASECHK.TRANS64 P0, [R0+URZ+0x10], R3 ;  /* 0x00001003000085a7 */ /* 0x000ea400080010ff */
[----:B--2---:R-:W-:Y:S05]  /*8db0*/  @!P0 BRA `(.L_x_107) ;  /* 0xfffffffc00f08947 */ /* 0x004fea000383ffff */
[----:B------:R-:W-:Y:S05]  /*8dc0*/  BRA `(.L_x_33) ;  /* 0xffffff8c00e47947 */ /* 0x000fea000383ffff */
.L_x_39:
[----:B-1----:R1:W2:Y:S02]  /*8dd0*/  SYNCS.PHASECHK.TRANS64.TRYWAIT P0, [R3+URZ+0x40], R0 ;  /* 0x00004000030075a7 */ /* 0x0022a400080011ff */
[----:B--2---:R-:W-:Y:S05]  /*8de0*/  @!P0 NANOSLEEP.SYNCS 0x989680 ;  /* 0x009896800000895d */ /* 0x004fea0003900000 */
[----:B------:R-:W2:Y:S02]  /*8df0*/  @!P0 SYNCS.PHASECHK.TRANS64 P0, [R3+URZ+0x40], R0 ;  /* 0x00004000030085a7 */ /* 0x000ea400080010ff */
[----:B--2---:R-:W-:Y:S05]  /*8e00*/  @!P0 BRA `(.L_x_39) ;  /* 0xfffffffc00f08947 */ /* 0x004fea000383ffff */
[----:B------:R-:W-:Y:S05]  /*8e10*/  BRA `(.L_x_108) ;  /* 0xffffff9000b47947 */ /* 0x000fea000383ffff */
.L_x_43:
[----:B-1----:R-:W-:-:S07]  /*8e20*/  MOV R0, UR4 ;  /* 0x0000000400007c02 */ /* 0x002fce0008000f00 */
.L_x_109:
[----:B-1----:R1:W2:Y:S02]  /*8e30*/  SYNCS.PHASECHK.TRANS64.TRYWAIT P0, [R0+URZ], R3 ;  /* 0x00000003000075a7 */ /* 0x0022a400080011ff */
[----:B--2---:R-:W-:Y:S05]  /*8e40*/  @!P0 NANOSLEEP.SYNCS 0x989680 ;  /* 0x009896800000895d */ /* 0x004fea0003900000 */
[----:B------:R-:W2:Y:S02]  /*8e50*/  @!P0 SYNCS.PHASECHK.TRANS64 P0, [R0+URZ], R3 ;  /* 0x00000003000085a7 */ /* 0x000ea400080010ff */
[----:B--2---:R-:W-:Y:S05]  /*8e60*/  @!P0 BRA `(.L_x_109) ;  /* 0xfffffffc00f08947 */ /* 0x004fea000383ffff */
[----:B------:R-:W-:Y:S05]  /*8e70*/  BRA `(.L_x_110) ;  /* 0xffffff9800587947 */ /* 0x000fea000383ffff */
.L_x_46:
[----:B--2---:R2:W3:Y:S02]  /*8e80*/  SYNCS.PHASECHK.TRANS64.TRYWAIT P0, [R2+URZ+0xa0], R5 ;  /* 0x0000a005020075a7 */ /* 0x0044e400080011ff */
[----:B---3--:R-:W-:Y:S05]  /*8e90*/  @!P0 NANOSLEEP.SYNCS 0x989680 ;  /* 0x009896800000895d */ /* 0x008fea0003900000 */
[----:B------:R-:W3:Y:S02]  /*8ea0*/  @!P0 SYNCS.PHASECHK.TRANS64 P0, [R2+URZ+0xa0], R5 ;  /* 0x0000a005020085a7 */ /* 0x000ee400080010ff */
[----:B---3--:R-:W-:Y:S05]  /*8eb0*/  @!P0 BRA `(.L_x_46) ;  /* 0xfffffffc00f08947 */ /* 0x008fea000383ffff */
[----:B------:R-:W-:Y:S05]  /*8ec0*/  BRA `(.L_x_111) ;  /* 0xffffff9800b47947 */ /* 0x000fea000383ffff */
.L_x_47:
[----:B------:R-:W-:-:S07]  /*8ed0*/  MOV R2, UR4 ;  /* 0x0000000400027c02 */ /* 0x000fce0008000f00 */
.L_x_112:
[----:B--2---:R2:W3:Y:S02]  /*8ee0*/  SYNCS.PHASECHK.TRANS64.TRYWAIT P0, [R2+URZ+0x50], R5 ;  /* 0x00005005020075a7 */ /* 0x0044e400080011ff */
[----:B---3--:R-:W-:Y:S05]  /*8ef0*/  @!P0 NANOSLEEP.SYNCS 0x989680 ;  /* 0x009896800000895d */ /* 0x008fea0003900000 */
[----:B------:R-:W3:Y:S02]  /*8f00*/  @!P0 SYNCS.PHASECHK.TRANS64 P0, [R2+URZ+0x50], R5 ;  /* 0x00005005020085a7 */ /* 0x000ee400080010ff */
[----:B---3--:R-:W-:Y:S05]  /*8f10*/  @!P0 BRA `(.L_x_112) ;  /* 0xfffffffc00f08947 */ /* 0x008fea000383ffff */
[----:B------:R-:W-:Y:S05]  /*8f20*/  BRA `(.L_x_113) ;  /* 0xffffff9800c47947 */ /* 0x000fea000383ffff */
.L_x_48:
[----:B--2---:R2:W3:Y:S02]  /*8f30*/  SYNCS.PHASECHK.TRANS64.TRYWAIT P1, [R2+URZ+0x40], R5 ;  /* 0x00004005020075a7 */ /* 0x0044e400080211ff */
[----:B---3--:R-:W-:Y:S05]  /*8f40*/  @!P1 NANOSLEEP.SYNCS 0x989680 ;  /* 0x009896800000995d */ /* 0x008fea0003900000 */
[----:B------:R-:W3:Y:S02]  /*8f50*/  @!P1 SYNCS.PHASECHK.TRANS64 P1, [R2+URZ+0x40], R5 ;  /* 0x00004005020095a7 */ /* 0x000ee400080210ff */
[----:B---3--:R-:W-:Y:S05]  /*8f60*/  @!P1 BRA `(.L_x_48) ;  /* 0xfffffffc00f09947 */ /* 0x008fea000383ffff */
[----:B------:R-:W-:Y:S05]  /*8f70*/  BRA `(.L_x_114) ;  /* 0xffffff9800f47947 */ /* 0x000fea000383ffff */
.L_x_51:
[----:B------:R-:W-:-:S07]  /*8f80*/  MOV R0, UR4 ;  /* 0x0000000400007c02 */ /* 0x000fce0008000f00 */
.L_x_115:
[----:B--2---:R2:W3:Y:S02]  /*8f90*/  SYNCS.PHASECHK.TRANS64.TRYWAIT P0, [R0+URZ+0x50], R3 ;  /* 0x00005003000075a7 */ /* 0x0044e400080011ff */
[----:B---3--:R-:W-:Y:S05]  /*8fa0*/  @!P0 NANOSLEEP.SYNCS 0x989680 ;  /* 0x009896800000895d */ /* 0x008fea0003900000 */
[----:B------:R-:W3:Y:S02]  /*8fb0*/  @!P0 SYNCS.PHASECHK.TRANS64 P0, [R0+URZ+0x50], R3 ;  /* 0x00005003000085a7 */ /* 0x000ee400080010ff */
[----:B---3--:R-:W-:Y:S05]  /*8fc0*/  @!P0 BRA `(.L_x_115) ;  /* 0xfffffffc00f08947 */ /* 0x008fea000383ffff */
[----:B------:R-:W-:Y:S05]  /*8fd0*/  BRA `(.L_x_50) ;  /* 0xffffff9c00487947 */ /* 0x000fea000383ffff */
.L_x_58:
[----:B-1----:R1:W2:Y:S02]  /*8fe0*/  SYNCS.PHASECHK.TRANS64.TRYWAIT P1, [R0+URZ+0x40], R5 ;  /* 0x00004005000075a7 */ /* 0x0022a400080211ff */
[----:B--2---:R-:W-:Y:S05]  /*8ff0*/  @!P1 NANOSLEEP.SYNCS 0x989680 ;  /* 0x009896800000995d */ /* 0x004fea0003900000 */
[----:B------:R-:W2:Y:S02]  /*9000*/  @!P1 SYNCS.PHASECHK.TRANS64 P1, [R0+URZ+0x40], R5 ;  /* 0x00004005000095a7 */ /* 0x000ea400080210ff */
[----:B--2---:R-:W-:Y:S05]  /*9010*/  @!P1 BRA `(.L_x_58) ;  /* 0xfffffffc00f09947 */ /* 0x004fea000383ffff */
[----:B------:R-:W-:Y:S05]  /*9020*/  BRA `(.L_x_116) ;  /* 0xffffffa000dc7947 */ /* 0x000fea000383ffff */
.L_x_59:
[----:B------:R-:W-:-:S07]  /*9030*/  MOV R3, UR47 ;  /* 0x0000002f00037c02 */ /* 0x000fce0008000f00 */
.L_x_117:
[----:B-1----:R1:W2:Y:S02]  /*9040*/  SYNCS.PHASECHK.TRANS64.TRYWAIT P0, [R3+URZ+0x80], R0 ;  /* 0x00008000030075a7 */ /* 0x0022a400080011ff */
[----:B--2---:R-:W-:Y:S05]  /*9050*/  @!P0 NANOSLEEP.SYNCS 0x989680 ;  /* 0x009896800000895d */ /* 0x004fea0003900000 */
[----:B------:R-:W2:Y:S02]  /*9060*/  @!P0 SYNCS.PHASECHK.TRANS64 P0, [R3+URZ+0x80], R0 ;  /* 0x00008000030085a7 */ /* 0x000ea400080010ff */
[----:B--2---:R-:W-:Y:S05]  /*9070*/  @!P0 BRA `(.L_x_117) ;  /* 0xfffffffc00f08947 */ /* 0x004fea000383ffff */
[----:B------:R-:W-:Y:S05]  /*9080*/  BRA `(.L_x_118) ;  /* 0xffffffa400287947 */ /* 0x000fea000383ffff */
.L_x_62:
[----:B------:R-:W-:Y:S07]  /*9090*/  MOV R0, UR7 ;  /* 0x0000000700007c02 */ /* 0x000fee0008000f00 */
.L_x_119:
[----:B-1----:R1:W2:Y:S02]  /*90a0*/  SYNCS.PHASECHK.TRANS64.TRYWAIT P0, [R0+URZ], R3 ;  /* 0x00000003000075a7 */ /* 0x0022a400080011ff */
[----:B--2---:R-:W-:Y:S05]  /*90b0*/  @!P0 NANOSLEEP.SYNCS 0x989680 ;  /* 0x009896800000895d */ /* 0x004fea0003900000 */
[----:B------:R-:W2:Y:S02]  /*90c0*/  @!P0 SYNCS.PHASECHK.TRANS64 P0, [R0+URZ], R3 ;  /* 0x00000003000085a7 */ /* 0x000ea400080010ff */
[----:B--2---:R-:W-:Y:S05]  /*90d0*/  @!P0 BRA `(.L_x_119) ;  /* 0xfffffffc00f08947 */ /* 0x004fea000383ffff */
[----:B------:R-:W-:Y:S05]  /*90e0*/  BRA `(.L_x_61) ;  /* 0xffffffa400447947 */ /* 0x000fea000383ffff */
.L_x_65:
[----:B------:R-:W-:-:S07]  /*90f0*/  MOV R0, UR4 ;  /* 0x0000000400007c02 */ /* 0x000fce0008000f00 */
.L_x_120:
[----:B--2---:R2:W4:Y:S02]  /*9100*/  SYNCS.PHASECHK.TRANS64.TRYWAIT P0, [R0+URZ], R3 ;  /* 0x00000003000075a7 */ /* 0x00452400080011ff */
[----:B----4-:R-:W-:Y:S05]  /*9110*/  @!P0 NANOSLEEP.SYNCS 0x989680 ;  /* 0x009896800000895d */ /* 0x010fea0003900000 */
[----:B------:R-:W4:Y:S02]  /*9120*/  @!P0 SYNCS.PHASECHK.TRANS64 P0, [R0+URZ], R3 ;  /* 0x00000003000085a7 */ /* 0x000f2400080010ff */
[----:B----4-:R-:W-:Y:S05]  /*9130*/  @!P0 BRA `(.L_x_120) ;  /* 0xfffffffc00f08947 */ /* 0x010fea000383ffff */
[----:B------:R-:W-:Y:S05]  /*9140*/  BRA `(.L_x_121) ;  /* 0xffffffa800707947 */ /* 0x000fea000383ffff */
.L_x_66:
[----:B------:R-:W-:-:S07]  /*9150*/  MOV R0, UR5 ;  /* 0x0000000500007c02 */ /* 0x000fce0008000f00 */
.L_x_122:
[----:B-1----:R1:W2:Y:S02]  /*9160*/  SYNCS.PHASECHK.TRANS64.TRYWAIT P0, [R0+URZ], R3 ;  /* 0x00000003000075a7 */ /* 0x0022a400080011ff */
[----:B--2---:R-:W-:Y:S05]  /*9170*/  @!P0 NANOSLEEP.SYNCS 0x989680 ;  /* 0x009896800000895d */ /* 0x004fea0003900000 */
[----:B------:R-:W2:Y:S02]  /*9180*/  @!P0 SYNCS.PHASECHK.TRANS64 P0, [R0+URZ], R3 ;  /* 0x00000003000085a7 */ /* 0x000ea400080010ff */
[----:B--2---:R-:W-:Y:S05]  /*9190*/  @!P0 BRA `(.L_x_122) ;  /* 0xfffffffc00f08947 */ /* 0x004fea000383ffff */
[----:B------:R-:W-:Y:S05]  /*91a0*/  BRA `(.L_x_123) ;  /* 0xffffffa8007c7947 */ /* 0x000fea000383ffff */
.L_x_67:
[----:B------:R-:W-:-:S07]  /*91b0*/  MOV R0, UR5 ;  /* 0x0000000500007c02 */ /* 0x000fce0008000f00 */
.L_x_124:
[----:B-1----:R1:W2:Y:S02]  /*91c0*/  SYNCS.PHASECHK.TRANS64.TRYWAIT P0, [R0+URZ], R3 ;  /* 0x00000003000075a7 */ /* 0x0022a400080011ff */
[----:B--2---:R-:W-:Y:S05]  /*91d0*/  @!P0 NANOSLEEP.SYNCS 0x989680 ;  /* 0x009896800000895d */ /* 0x004fea0003900000 */
[----:B------:R-:W2:Y:S02]  /*91e0*/  @!P0 SYNCS.PHASECHK.TRANS64 P0, [R0+URZ], R3 ;  /* 0x00000003000085a7 */ /* 0x000ea400080010ff */
[----:B--2---:R-:W-:Y:S05]  /*91f0*/  @!P0 BRA `(.L_x_124) ;  /* 0xfffffffc00f08947 */ /* 0x004fea000383ffff */
[----:B------:R-:W-:Y:S05]  /*9200*/  BRA `(.L_x_125) ;  /* 0xffffffa800887947 */ /* 0x000fea000383ffff */
.L_x_68:
[----:B------:R-:W-:-:S07]  /*9210*/  MOV R0, UR4 ;  /* 0x0000000400007c02 */ /* 0x000fce0008000f00 */
.L_x_126:
[----:B-1----:R1:W2:Y:S02]  /*9220*/  SYNCS.PHASECHK.TRANS64.TRYWAIT P0, [R0+URZ], R3 ;  /* 0x00000003000075a7 */ /* 0x0022a400080011ff */
[----:B--2---:R-:W-:Y:S05]  /*9230*/  @!P0 NANOSLEEP.SYNCS 0x989680 ;  /* 0x009896800000895d */ /* 0x004fea0003900000 */
[----:B------:R-:W2:Y:S02]  /*9240*/  @!P0 SYNCS.PHASECHK.TRANS64 P0, [R0+URZ], R3 ;  /* 0x00000003000085a7 */ /* 0x000ea400080010ff */
[----:B--2---:R-:W-:Y:S05]  /*9250*/  @!P0 BRA `(.L_x_126) ;  /* 0xfffffffc00f08947 */ /* 0x004fea000383ffff */
[----:B------:R-:W-:Y:S05]  /*9260*/  BRA `(.L_x_127) ;  /* 0xffffffa800947947 */ /* 0x000fea000383ffff */
.L_x_73:
[----:B--2---:R2:W3:Y:S02]  /*9270*/  SYNCS.PHASECHK.TRANS64.TRYWAIT P0, [R3+URZ+0x40], R0 ;  /* 0x00004000030075a7 */ /* 0x0044e400080011ff */
[----:B---3--:R-:W-:Y:S05]  /*9280*/  @!P0 NANOSLEEP.SYNCS 0x989680 ;  /* 0x009896800000895d */ /* 0x008fea0003900000 */
[----:B------:R-:W3:Y:S02]  /*9290*/  @!P0 SYNCS.PHASECHK.TRANS64 P0, [R3+URZ+0x40], R0 ;  /* 0x00004000030085a7 */ /* 0x000ee400080010ff */
[----:B---3--:R-:W-:Y:S05]  /*92a0*/  @!P0 BRA `(.L_x_73) ;  /* 0xfffffffc00f08947 */ /* 0x008fea000383ffff */
[----:B------:R-:W-:Y:S05]  /*92b0*/  BRA `(.L_x_128) ;  /* 0xffffffac00bc7947 */ /* 0x000fea000383ffff */
.L_x_76:
[----:B------:R-:W-:Y:S07]  /*92c0*/  MOV R0, UR21 ;  /* 0x0000001500007c02 */ /* 0x000fee0008000f00 */
.L_x_129:
[----:B--2---:R2:W3:Y:S02]  /*92d0*/  SYNCS.PHASECHK.TRANS64.TRYWAIT P1, [R0+URZ+0x38], R3 ;  /* 0x00003803000075a7 */ /* 0x0044e400080211ff */
[----:B---3--:R-:W-:Y:S05]  /*92e0*/  @!P1 NANOSLEEP.SYNCS 0x989680 ;  /* 0x009896800000995d */ /* 0x008fea0003900000 */
[----:B------:R-:W3:Y:S02]  /*92f0*/  @!P1 SYNCS.PHASECHK.TRANS64 P1, [R0+URZ+0x38], R3 ;  /* 0x00003803000095a7 */ /* 0x000ee400080210ff */
[----:B---3--:R-:W-:Y:S05]  /*9300*/  @!P1 BRA `(.L_x_129) ;  /* 0xfffffffc00f09947 */ /* 0x008fea000383ffff */
[----:B------:R-:W-:Y:S05]  /*9310*/  BRA `(.L_x_75) ;  /* 0xffffffb400307947 */ /* 0x000fea000383ffff */
.L_x_79:
[----:B--2---:R-:W-:Y:S07]  /*9320*/  MOV R3, UR21 ;  /* 0x0000001500037c02 */ /* 0x004fee0008000f00 */
.L_x_130:
[----:B--2---:R2:W3:Y:S02]  /*9330*/  SYNCS.PHASECHK.TRANS64.TRYWAIT P0, [R3+URZ+0x28], R2 ;  /* 0x00002802030075a7 */ /* 0x0044e400080011ff */
[----:B---3--:R-:W-:Y:S05]  /*9340*/  @!P0 NANOSLEEP.SYNCS 0x989680 ;  /* 0x009896800000895d */ /* 0x008fea0003900000 */
[----:B------:R-:W3:Y:S02]  /*9350*/  @!P0 SYNCS.PHASECHK.TRANS64 P0, [R3+URZ+0x28], R2 ;  /* 0x00002802030085a7 */ /* 0x000ee400080010ff */
[----:B---3--:R-:W-:Y:S05]  /*9360*/  @!P0 BRA `(.L_x_130) ;  /* 0xfffffffc00f08947 */ /* 0x008fea000383ffff */
[----:B------:R-:W-:Y:S05]  /*9370*/  BRA `(.L_x_131) ;  /* 0xffffffb400847947 */ /* 0x000fea000383ffff */
.L_x_82:
[----:B------:R-:W-:Y:S07]  /*9380*/  MOV R0, UR4 ;  /* 0x0000000400007c02 */ /* 0x000fee0008000f00 */
.L_x_132:
[----:B-1----:R1:W2:Y:S02]  /*9390*/  SYNCS.PHASECHK.TRANS64.TRYWAIT P0, [R0+URZ+0x40], R3 ;  /* 0x00004003000075a7 */ /* 0x0022a400080011ff */
[----:B--2---:R-:W-:Y:S05]  /*93a0*/  @!P0 NANOSLEEP.SYNCS 0x989680 ;  /* 0x009896800000895d */ /* 0x004fea0003900000 */
[----:B------:R-:W2:Y:S02]  /*93b0*/  @!P0 SYNCS.PHASECHK.TRANS64 P0, [R0+URZ+0x40], R3 ;  /* 0x00004003000085a7 */ /* 0x000ea400080010ff */
[----:B--2---:R-:W-:Y:S05]  /*93c0*/  @!P0 BRA `(.L_x_132) ;  /* 0xfffffffc00f08947 */ /* 0x004fea000383ffff */
[----:B------:R-:W-:Y:S05]  /*93d0*/  BRA `(.L_x_133) ;  /* 0xffffffb800fc7947 */ /* 0x000fea000383ffff */
.L_x_92:
[----:B-1----:R-:W-:Y:S04]  /*93e0*/  MOV R0, UR44 ;  /* 0x0000002c00007c02 */ /* 0x002fe80008000f00 */
[----:B------:R1:W2:Y:S03]  /*93f0*/  SYNCS.PHASECHK.TRANS64.TRYWAIT P1, [R0+URZ+0x20], R3 ;  /* 0x00002003000075a7 */ /* 0x0002a600080211ff */
[----:B--2---:R-:W-:Y:S05]  /*9400*/  @!P1 NANOSLEEP.SYNCS 0x989680 ;  /* 0x009896800000995d */ /* 0x004fea0003900000 */
[----:B------:R-:W2:Y:S02]  /*9410*/  @!P1 SYNCS.PHASECHK.TRANS64 P1, [R0+URZ+0x20], R3 ;  /* 0x00002003000095a7 */ /* 0x000ea400080210ff */
[----:B--2---:R-:W-:Y:S05]  /*9420*/  @!P1 BRA `(.L_x_92) ;  /* 0xfffffffc00ec9947 */ /* 0x004fea000383ffff */
[----:B------:R-:W-:Y:S05]  /*9430*/  BRA `(.L_x_91) ;  /* 0xffffffc800ac7947 */ /* 0x000fea000383ffff */
.L_x_94:
[----:B------:R1:W1:Y:S02]  /*9440*/  SYNCS.PHASECHK.TRANS64.TRYWAIT P1, [R22+URZ+0x60], R9 ;  /* 0x00006009160075a7 */ /* 0x00026400080211ff */
[----:B-1----:R-:W-:Y:S05]  /*9450*/  @!P1 NANOSLEEP.SYNCS 0x989680 ;  /* 0x009896800000995d */ /* 0x002fea0003900000 */
[----:B------:R-:W1:Y:S02]  /*9460*/  @!P1 SYNCS.PHASECHK.TRANS64 P1, [R22+URZ+0x60], R9 ;  /* 0x00006009160095a7 */ /* 0x000e6400080210ff */
[----:B-1----:R-:W-:Y:S05]  /*9470*/  @!P1 BRA `(.L_x_94) ;  /* 0xfffffffc00f09947 */ /* 0x002fea000383ffff */
[----:B------:R-:W-:Y:S05]  /*9480*/  BRA `(.L_x_93) ;  /* 0xffffffcc00147947 */ /* 0x000fea000383ffff */
        .weak           $__internal_0_$__cuda_sm10x_tcgen05_guardrail_trap_col_being_dealloced_not_returned_by_alloc
        .type           $__internal_0_$__cuda_sm10x_tcgen05_guardrail_trap_col_being_dealloced_not_returned_by_alloc,@function
        .size           $__internal_0_$__cuda_sm10x_tcgen05_guardrail_trap_col_being_dealloced_not_returned_by_alloc,($__internal_1_$__cuda_sm10x_tcgen05_guardrail_trap_phase_invalid_during_alloc - $__internal_0_$__cuda_sm10x_tcgen05_guardrail_trap_col_being_dealloced_not_returned_by_alloc)
$__internal_0_$__cuda_sm10x_tcgen05_guardrail_trap_col_being_dealloced_not_returned_by_alloc:
[----:B------:R-:W-:Y:S05]  /*9490*/  BPT.TRAP 0x1 ;  /* 0x000000040000795c */ /* 0x000fea0000300000 */
[----:B------:R-:W-:-:S04]  /*94a0*/  HFMA2 R3, -RZ, RZ, 0, 0 ;  /* 0x00000000ff037431 */ /* 0x000fc800000001ff */
[----:B------:R-:W-:Y:S05]  /*94b0*/  RET.REL.NODEC R2 `(_ZN7cutlass13device_kernelINS_4gemm6kernel13GemmUniversalIN4cute5tupleIJiiiiEEENS1_10collective13CollectiveMmaINS1_35MainloopSm100TmaUmmaWarpSpecializedILi2ELi2ELi4ENS5_IJNS4_1CILi2EEENSA_ILi1EEESC_EEEEENS5_IJNSA_ILi64EEENSA_ILi224EEENSA_ILi256EEEEEENS_12float_e4m3_tENS5_IJlSC_lEEESJ_SK_NS4_8TiledMMAINS4_8MMA_AtomIJNS4_10MMA_TraitsINS4_19SM100_MMA_F8F6F4_SSEJSJ_SJ_fSF_SG_NS4_17integral_constantINS4_4UMMA5MajorELSR_0EEESS_NSP_INSQ_7ScaleInELST_0EEESU_EEEEEENS4_6LayoutINS5_IJSC_SC_SC_EEENS5_IJNSA_ILi0EEESZ_SZ_EEEEENS5_IJNS4_10UnderscoreES12_S12_EEEEENS4_13SM90_TMA_LOADENS4_14ComposedLayoutINS4_7SwizzleILi3ELi4ELi3EEENS4_18smem_ptr_flag_bitsILi8EEENSX_INS5_IJNSA_ILi8EEENSA_ILi128EEEEEENS5_IJS1C_SC_EEEEEEEvNS4_8identityENS4_23SM90_TMA_LOAD_MULTICASTES1G_vS1H_EENS_8epilogue10collective18CollectiveEpilogueINS1K_23Sm100TmaWarpSpecializedILi1ELi1ELi112ELb0ELb0EEEJSI_NS5_IJNSX_ISF_SC_EENSX_ISG_SC_EEEEESJ_SK_SJ_SK_NS1K_6fusion15FusionCallbacksIS1O_NS1S_17LinearCombinationISJ_fSJ_fLNS_15FloatRoundStyleE2EEESI_S1R_JEEENS4_5SM1004TMEM4LOAD26SM100_TMEM_LOAD_16dp32b16xES15_NS16_INS17_ILi1ELi4ELi3EEES1A_NSX_INS5_IJS1B_NSA_ILi32EEEEEENS5_IJS23_SC_EEEEEEENS4_39AutoVectorizingCopyWithAssumedAlignmentILi128EEENS4_14SM90_TMA_STOREES27_S29_S29_EEEvvEEEEvNT_6ParamsE) ;  /* 0xffffff6802d07950 */ /* 0x000fea0003c3ffff */
        .weak           $__internal_1_$__cuda_sm10x_tcgen05_guardrail_trap_phase_invalid_during_alloc
        .type           $__internal_1_$__cuda_sm10x_tcgen05_guardrail_trap_phase_invalid_during_alloc,@function
        .size           $__internal_1_$__cuda_sm10x_tcgen05_guardrail_trap_phase_invalid_during_alloc,($__internal_2_$__cuda_sm10x_tcgen05_guardrail_trap_unallocated_columns_being_dealloced - $__internal_1_$__cuda_sm10x_tcgen05_guardrail_trap_phase_invalid_during_alloc)
$__internal_1_$__cuda_sm10x_tcgen05_guardrail_trap_phase_invalid_during_alloc:
[----:B------:R-:W-:Y:S05]  /*94c0*/  BPT.TRAP 0x1 ;  /* 0x000000040000795c */ /* 0x000fea0000300000 */
[----:B------:R-:W-:-:S04]  /*94d0*/  MOV R5, 0x0 ;  /* 0x0000000000057802 */ /* 0x000fc80000000f00 */
[----:B------:R-:W-:Y:S05]  /*94e0*/  RET.REL.NODEC R4 `(_ZN7cutlass13device_kernelINS_4gemm6kernel13GemmUniversalIN4cute5tupleIJiiiiEEENS1_10collective13CollectiveMmaINS1_35MainloopSm100TmaUmmaWarpSpecializedILi2ELi2ELi4ENS5_IJNS4_1CILi2EEENSA_ILi1EEESC_EEEEENS5_IJNSA_ILi64EEENSA_ILi224EEENSA_ILi256EEEEEENS_12float_e4m3_tENS5_IJlSC_lEEESJ_SK_NS4_8TiledMMAINS4_8MMA_AtomIJNS4_10MMA_TraitsINS4_19SM100_MMA_F8F6F4_SSEJSJ_SJ_fSF_SG_NS4_17integral_constantINS4_4UMMA5MajorELSR_0EEESS_NSP_INSQ_7ScaleInELST_0EEESU_EEEEEENS4_6LayoutINS5_IJSC_SC_SC_EEENS5_IJNSA_ILi0EEESZ_SZ_EEEEENS5_IJNS4_10UnderscoreES12_S12_EEEEENS4_13SM90_TMA_LOADENS4_14ComposedLayoutINS4_7SwizzleILi3ELi4ELi3EEENS4_18smem_ptr_flag_bitsILi8EEENSX_INS5_IJNSA_ILi8EEENSA_ILi128EEEEEENS5_IJS1C_SC_EEEEEEEvNS4_8identityENS4_23SM90_TMA_LOAD_MULTICASTES1G_vS1H_EENS_8epilogue10collective18CollectiveEpilogueINS1K_23Sm100TmaWarpSpecializedILi1ELi1ELi112ELb0ELb0EEEJSI_NS5_IJNSX_ISF_SC_EENSX_ISG_SC_EEEEESJ_SK_SJ_SK_NS1K_6fusion15FusionCallbacksIS1O_NS1S_17LinearCombinationISJ_fSJ_fLNS_15FloatRoundStyleE2EEESI_S1R_JEEENS4_5SM1004TMEM4LOAD26SM100_TMEM_LOAD_16dp32b16xES15_NS16_INS17_ILi1ELi4ELi3EEES1A_NSX_INS5_IJS1B_NSA_ILi32EEEEEENS5_IJS23_SC_EEEEEEENS4_39AutoVectorizingCopyWithAssumedAlignmentILi128EEENS4_14SM90_TMA_STOREES27_S29_S29_EEEvvEEEEvNT_6ParamsE) ;  /* 0xffffff6804c47950 */ /* 0x000fea0003c3ffff */
        .weak           $__internal_2_$__cuda_sm10x_tcgen05_guardrail_trap_unallocated_columns_being_dealloced
        .type           $__internal_2_$__cuda_sm10x_tcgen05_guardrail_trap_unallocated_columns_being_dealloced,@function
        .size           $__internal_2_$__cuda_sm10x_tcgen05_guardrail_trap_unallocated_columns_being_dealloced,(.L_x_135 - $__internal_2_$__cuda_sm10x_tcgen05_guardrail_trap_unallocated_columns_being_dealloced)
$__internal_2_$__cuda_sm10x_tcgen05_guardrail_trap_unallocated_columns_being_dealloced:
[----:B------:R-:W-:Y:S05]  /*94f0*/  BPT.TRAP 0x1 ;  /* 0x000000040000795c */ /* 0x000fea0000300000 */
[----:B------:R-:W-:-:S04]  /*9500*/  HFMA2 R3, -RZ, RZ, 0, 0 ;  /* 0x00000000ff037431 */ /* 0x000fc800000001ff */
[----:B------:R-:W-:Y:S05]  /*9510*/  RET.REL.NODEC R2 `(_ZN7cutlass13device_kernelINS_4gemm6kernel13GemmUniversalIN4cute5tupleIJiiiiEEENS1_10collective13CollectiveMmaINS1_35MainloopSm100TmaUmmaWarpSpecializedILi2ELi2ELi4ENS5_IJNS4_1CILi2EEENSA_ILi1EEESC_EEEEENS5_IJNSA_ILi64EEENSA_ILi224EEENSA_ILi256EEEEEENS_12float_e4m3_tENS5_IJlSC_lEEESJ_SK_NS4_8TiledMMAINS4_8MMA_AtomIJNS4_10MMA_TraitsINS4_19SM100_MMA_F8F6F4_SSEJSJ_SJ_fSF_SG_NS4_17integral_constantINS4_4UMMA5MajorELSR_0EEESS_NSP_INSQ_7ScaleInELST_0EEESU_EEEEEENS4_6LayoutINS5_IJSC_SC_SC_EEENS5_IJNSA_ILi0EEESZ_SZ_EEEEENS5_IJNS4_10UnderscoreES12_S12_EEEEENS4_13SM90_TMA_LOADENS4_14ComposedLayoutINS4_7SwizzleILi3ELi4ELi3EEENS4_18smem_ptr_flag_bitsILi8EEENSX_INS5_IJNSA_ILi8EEENSA_ILi128EEEEEENS5_IJS1C_SC_EEEEEEEvNS4_8identityENS4_23SM90_TMA_LOAD_MULTICASTES1G_vS1H_EENS_8epilogue10collective18CollectiveEpilogueINS1K_23Sm100TmaWarpSpecializedILi1ELi1ELi112ELb0ELb0EEEJSI_NS5_IJNSX_ISF_SC_EENSX_ISG_SC_EEEEESJ_SK_SJ_SK_NS1K_6fusion15FusionCallbacksIS1O_NS1S_17LinearCombinationISJ_fSJ_fLNS_15FloatRoundStyleE2EEESI_S1R_JEEENS4_5SM1004TMEM4LOAD26SM100_TMEM_LOAD_16dp32b16xES15_NS16_INS17_ILi1ELi4ELi3EEES1A_NSX_INS5_IJS1B_NSA_ILi32EEEEEENS5_IJS23_SC_EEEEEEENS4_39AutoVectorizingCopyWithAssumedAlignmentILi128EEENS4_14SM90_TMA_STOREES27_S29_S29_EEEvvEEEEvNT_6ParamsE) ;  /* 0xffffff6802b87950 */ /* 0x000fea0003c3ffff */
.L_x_134:
[----:B------:R-:W-:-:S00]  /*9520*/  BRA `(.L_x_134) ;  /* 0xfffffffc00fc7947 */ /* 0x000fc0000383ffff */
[----:B------:R-:W-:-:S00]  /*9530*/  NOP ;  /* 0x0000000000007918 */ /* 0x000fc00000000000 */
        /* <DEDUP_REMOVED lines=12> */
.L_x_135:


//--------------------- .nv.global.init           --------------------------
	.section	.nv.global.init,"aw",@progbits
.nv.global.init:
	.type		$str$27,@object
	.size		$str$27,($str$28 - $str$27)
$str$27:
        /*0000*/ 	.byte	0x28, 0x61, 0x64, 0x64, 0x72, 0x65, 0x73, 0x73, 0x20, 0x26, 0x20, 0x6d, 0x61, 0x73, 0x6b, 0x29
        /*0010*/ 	.byte	0x20, 0x3d, 0x3d, 0x20, 0x30, 0x00
	.type		$str$28,@object
	.size		$str$28,($str$26 - $str$28)
$str$28:
        /*0016*/ 	.byte	0x2f, 0x74, 0x6d, 0x70, 0x2f, 0x63, 0x75, 0x74, 0x6c, 0x61, 0x73, 0x73, 0x5f, 0x73, 0x77, 0x65
        /*0026*/ 	.byte	0x65, 0x70, 0x5f, 0x73, 0x72, 0x63, 0x2f, 0x69, 0x6e, 0x63, 0x6c, 0x75, 0x64, 0x65, 0x2f, 0x63
        /*0036*/ 	.byte	0x75, 0x74, 0x65, 0x2f, 0x70, 0x6f, 0x69, 0x6e, 0x74, 0x65, 0x72, 0x5f, 0x66, 0x6c, 0x61, 0x67
        /*0046*/ 	.byte	0x67, 0x65, 0x64, 0x2e, 0x68, 0x70, 0x70, 0x00
	.type		$str$26,@object
	.size		$str$26,($str$25 - $str$26)
$str$26:
        /*004e*/ 	.byte	0x2f, 0x74, 0x6d, 0x70, 0x2f, 0x63, 0x75, 0x74, 0x6c, 0x61, 0x73, 0x73, 0x5f, 0x73, 0x77, 0x65
        /*005e*/ 	.byte	0x65, 0x70, 0x5f, 0x73, 0x72, 0x63, 0x2f, 0x69, 0x6e, 0x63, 0x6c, 0x75, 0x64, 0x65, 0x2f, 0x63
        /*006e*/ 	.byte	0x75, 0x74, 0x65, 0x2f, 0x61, 0x74, 0x6f, 0x6d, 0x2f, 0x63, 0x6f, 0x70, 0x79, 0x5f, 0x74, 0x72
        /*007e*/ 	.byte	0x61, 0x69, 0x74, 0x73, 0x5f, 0x73, 0x6d, 0x31, 0x30, 0x30, 0x2e, 0x68, 0x70, 0x70, 0x00
	.type		$str$25,@object
	.size		$str$25,(__unnamed_1 - $str$25)
$str$25:
        /*008d*/ 	.byte	0x28, 0x28, 0x75, 0x69, 0x6e, 0x74, 0x33, 0x32, 0x5f, 0x74, 0x28, 0x74, 0x68, 0x72, 0x65, 0x61
        /*009d*/ 	.byte	0x64, 0x49, 0x64, 0x78, 0x2e, 0x78, 0x29, 0x20, 0x2f, 0x20, 0x33, 0x32, 0x29, 0x20, 0x25, 0x20
        /*00ad*/ 	.byte	0x34, 0x29, 0x20, 0x3d, 0x3d, 0x20, 0x28, 0x28, 0x28, 0x74, 0x6d, 0x65, 0x6d, 0x5f, 0x61, 0x64
        /*00bd*/ 	.byte	0x64, 0x72, 0x20, 0x3e, 0x3e, 0x20, 0x31, 0x36, 0x29, 0x20, 0x2f, 0x20, 0x33, 0x32, 0x29, 0x20
        /*00cd*/ 	.byte	0x25, 0x20, 0x34, 0x29, 0x00
	.type		__unnamed_1,@object
	.size		__unnamed_1,(__unnamed_2 - __unnamed_1)
__unnamed_1:
        /*00d2*/ 	.byte	0x61, 0x75, 0x74, 0x6f, 0x20, 0x63, 0x75, 0x74, 0x65, 0x3a, 0x3a, 0x61, 0x73, 0x5f, 0x70, 0x6f
        /* <DEDUP_REMOVED lines=24> */
        /*0262*/ 	.byte	0x3a, 0x3a, 0x43, 0x3c, 0x31, 0x34, 0x33, 0x33, 0x36, 0x3e, 0x3e, 0x3e, 0x3e, 0x5d, 0x00
	.type		__unnamed_2,@object
	.size		__unnamed_2,(.L_2 - __unnamed_2)
__unnamed_2:
        /* <DEDUP_REMOVED lines=37> */
        /*04c1*/ 	.byte	0x3a, 0x43, 0x3c, 0x30, 0x3e, 0x3e, 0x3e, 0x3e, 0x5d, 0x00
.L_2:


//--------------------- .nv.shared._ZN7cutlass13device_kernelINS_4gemm6kernel13GemmUniversalIN4cute5tupleIJiiiiEEENS1_10collective13CollectiveMmaINS1_35MainloopSm100TmaUmmaWarpSpecializedILi2ELi2ELi4ENS5_IJNS4_1CILi2EEENSA_ILi1EEESC_EEEEENS5_IJNSA_ILi64EEENSA_ILi224EEENSA_ILi256EEEEEENS_12float_e4m3_tENS5_IJlSC_lEEESJ_SK_NS4_8TiledMMAINS4_8MMA_AtomIJNS4_10MMA_TraitsINS4_19SM100_MMA_F8F6F4_SSEJSJ_SJ_fSF_SG_NS4_17integral_constantINS4_4UMMA5MajorELSR_0EEESS_NSP_INSQ_7ScaleInELST_0EEESU_EEEEEENS4_6LayoutINS5_IJSC_SC_SC_EEENS5_IJNSA_ILi0EEESZ_SZ_EEEEENS5_IJNS4_10UnderscoreES12_S12_EEEEENS4_13SM90_TMA_LOADENS4_14ComposedLayoutINS4_7SwizzleILi3ELi4ELi3EEENS4_18smem_ptr_flag_bitsILi8EEENSX_INS5_IJNSA_ILi8EEENSA_ILi128EEEEEENS5_IJS1C_SC_EEEEEEEvNS4_8identityENS4_23SM90_TMA_LOAD_MULTICASTES1G_vS1H_EENS_8epilogue10collective18CollectiveEpilogueINS1K_23Sm100TmaWarpSpecializedILi1ELi1ELi112ELb0ELb0EEEJSI_NS5_IJNSX_ISF_SC_EENSX_ISG_SC_EEEEESJ_SK_SJ_SK_NS1K_6fusion15FusionCallbacksIS1O_NS1S_17LinearCombinationISJ_fSJ_fLNS_15FloatRoundStyleE2EEESI_S1R_JEEENS4_5SM1004TMEM4LOAD26SM100_TMEM_LOAD_16dp32b16xES15_NS16_INS17_ILi1ELi4ELi3EEES1A_NSX_INS5_IJS1B_NSA_ILi32EEEEEENS5_IJS23_SC_EEEEEEENS4_39AutoVectorizingCopyWithAssumedAlignmentILi128EEENS4_14SM90_TMA_STOREES27_S29_S29_EEEvvEEEEvNT_6ParamsE --------------------------
	.section	.nv.shared._ZN7cutlass13device_kernelINS_4gemm6kernel13GemmUniversalIN4cute5tupleIJiiiiEEENS1_10collective13CollectiveMmaINS1_35MainloopSm100TmaUmmaWarpSpecializedILi2ELi2ELi4ENS5_IJNS4_1CILi2EEENSA_ILi1EEESC_EEEEENS5_IJNSA_ILi64EEENSA_ILi224EEENSA_ILi256EEEEEENS_12float_e4m3_tENS5_IJlSC_lEEESJ_SK_NS4_8TiledMMAINS4_8MMA_AtomIJNS4_10MMA_TraitsINS4_19SM100_MMA_F8F6F4_SSEJSJ_SJ_fSF_SG_NS4_17integral_constantINS4_4UMMA5MajorELSR_0EEESS_NSP_INSQ_7ScaleInELST_0EEESU_EEEEEENS4_6LayoutINS5_IJSC_SC_SC_EEENS5_IJNSA_ILi0EEESZ_SZ_EEEEENS5_IJNS4_10UnderscoreES12_S12_EEEEENS4_13SM90_TMA_LOADENS4_14ComposedLayoutINS4_7SwizzleILi3ELi4ELi3EEENS4_18smem_ptr_flag_bitsILi8EEENSX_INS5_IJNSA_ILi8EEENSA_ILi128EEEEEENS5_IJS1C_SC_EEEEEEEvNS4_8identityENS4_23SM90_TMA_LOAD_MULTICASTES1G_vS1H_EENS_8epilogue10collective18CollectiveEpilogueINS1K_23Sm100TmaWarpSpecializedILi1ELi1ELi112ELb0ELb0EEEJSI_NS5_IJNSX_ISF_SC_EENSX_ISG_SC_EEEEESJ_SK_SJ_SK_NS1K_6fusion15FusionCallbacksIS1O_NS1S_17LinearCombinationISJ_fSJ_fLNS_15FloatRoundStyleE2EEESI_S1R_JEEENS4_5SM1004TMEM4LOAD26SM100_TMEM_LOAD_16dp32b16xES15_NS16_INS17_ILi1ELi4ELi3EEES1A_NSX_INS5_IJS1B_NSA_ILi32EEEEEENS5_IJS23_SC_EEEEEEENS4_39AutoVectorizingCopyWithAssumedAlignmentILi128EEENS4_14SM90_TMA_STOREES27_S29_S29_EEEvvEEEEvNT_6ParamsE,"aw",@nobits
	.sectionflags	@""
	.align	16
	.zero		1024


//--------------------- .nv.shared.reserved.0     --------------------------
	.section	.nv.shared.reserved.0,"aw",@nobits
	.weak		__nv_reservedSMEM_offset_0_alias
	.size		__nv_reservedSMEM_offset_0_alias, 0, 64
	.other		__nv_reservedSMEM_offset_0_alias,@"STO_CUDA_RESERVED_SHARED STV_DEFAULT"
__nv_reservedSMEM_offset_0_alias:
	.zero		0
.nv.shared.reserved.0:
	.zero		64
	.weak		__nv_reservedSMEM_tcgen05_partition
	.type		__nv_reservedSMEM_tcgen05_partition,@object
	.size		__nv_reservedSMEM_tcgen05_partition,(.L_0 - __nv_reservedSMEM_tcgen05_partition)
__nv_reservedSMEM_tcgen05_partition:
	.zero		32
.L_0:


//--------------------- .nv.global                --------------------------
	.section	.nv.global,"aw",@nobits
.nv.global:
	.type		_ZN40_INTERNAL_584e24b7_4_k_cu_e6cc913b_239064cute1_E,@object
	.size		_ZN40_INTERNAL_584e24b7_4_k_cu_e6cc913b_239064cute1_E,(_ZN40_INTERNAL_584e24b7_4_k_cu_e6cc913b_239064cuda3std3__45__cpo6cbeginE - _ZN40_INTERNAL_584e24b7_4_k_cu_e6cc913b_239064cute1_E)
_ZN40_INTERNAL_584e24b7_4_k_cu_e6cc913b_239064cute1_E:
	.zero		1
	.type		_ZN40_INTERNAL_584e24b7_4_k_cu_e6cc913b_239064cuda3std3__45__cpo6cbeginE,@object
	.size		_ZN40_INTERNAL_584e24b7_4_k_cu_e6cc913b_239064cuda3std3__45__cpo6cbeginE,(_ZN40_INTERNAL_584e24b7_4_k_cu_e6cc913b_239064cuda3std3__48in_placeE - _ZN40_INTERNAL_584e24b7_4_k_cu_e6cc913b_239064cuda3std3__45__cpo6cbeginE)
_ZN40_INTERNAL_584e24b7_4_k_cu_e6cc913b_239064cuda3std3__45__cpo6cbeginE:
	.zero		1
	.type		_ZN40_INTERNAL_584e24b7_4_k_cu_e6cc913b_239064cuda3std3__48in_placeE,@object
	.size		_ZN40_INTERNAL_584e24b7_4_k_cu_e6cc913b_239064cuda3std3__48in_placeE,(_ZN40_INTERNAL_584e24b7_4_k_cu_e6cc913b_239064cuda3std6ranges3__45__cpo9iter_moveE - _ZN40_INTERNAL_584e24b7_4_k_cu_e6cc913b_239064cuda3std3__48in_placeE)
_ZN40_INTERNAL_584e24b7_4_k_cu_e6cc913b_239064cuda3std3__48in_placeE:
	.zero		1
	.type		_ZN40_INTERNAL_584e24b7_4_k_cu_e6cc913b_239064cuda3std6ranges3__45__cpo9iter_moveE,@object
	.size		_ZN40_INTERNAL_584e24b7_4_k_cu_e6cc913b_239064cuda3std6ranges3__45__cpo9iter_moveE,(_ZN40_INTERNAL_584e24b7_4_k_cu_e6cc913b_239064cuda3std3__45__cpo5beginE - _ZN40_INTERNAL_584e24b7_4_k_cu_e6cc913b_239064cuda3std6ranges3__45__cpo9iter_moveE)
_ZN40_INTERNAL_584e24b7_4_k_cu_e6cc913b_239064cuda3std6ranges3__45__cpo9iter_moveE:
	.zero		1
	.type		_ZN40_INTERNAL_584e24b7_4_k_cu_e6cc913b_239064cuda3std3__45__cpo5beginE,@object
	.size		_ZN40_INTERNAL_584e24b7_4_k_cu_e6cc913b_239064cuda3std3__45__cpo5beginE,(_ZN40_INTERNAL_584e24b7_4_k_cu_e6cc913b_239064cuda3std3__442_GLOBAL__N__584e24b7_4_k_cu_e6cc913b_239066ignoreE - _ZN40_INTERNAL_584e24b7_4_k_cu_e6cc913b_239064cuda3std3__45__cpo5beginE)
_ZN40_INTERNAL_584e24b7_4_k_cu_e6cc913b_239064cuda3std3__45__cpo5beginE:
	.zero		1
	.type		_ZN40_INTERNAL_584e24b7_4_k_cu_e6cc913b_239064cuda3std3__442_GLOBAL__N__584e24b7_4_k_cu_e6cc913b_239066ignoreE,@object
	.size		_ZN40_INTERNAL_584e24b7_4_k_cu_e6cc913b_239064cuda3std3__442_GLOBAL__N__584e24b7_4_k_cu_e6cc913b_239066ignoreE,(_ZN40_INTERNAL_584e24b7_4_k_cu_e6cc913b_239064cute7productE - _ZN40_INTERNAL_584e24b7_4_k_cu_e6cc913b_239064cuda3std3__442_GLOBAL__N__584e24b7_4_k_cu_e6cc913b_239066ignoreE)
_ZN40_INTERNAL_584e24b7_4_k_cu_e6cc913b_239064cuda3std3__442_GLOBAL__N__584e24b7_4_k_cu_e6cc913b_239066ignoreE:
	.zero		1
	.type		_ZN40_INTERNAL_584e24b7_4_k_cu_e6cc913b_239064cute7productE,@object
	.size		_ZN40_INTERNAL_584e24b7_4_k_cu_e6cc913b_239064cute7productE,(_ZN40_INTERNAL_584e24b7_4_k_cu_e6cc913b_239064cuda3std3__45__cpo3endE - _ZN40_INTERNAL_584e24b7_4_k_cu_e6cc913b_239064cute7productE)
_ZN40_INTERNAL_584e24b7_4_k_cu_e6cc913b_239064cute7productE:
	.zero		1
	.type		_ZN40_INTERNAL_584e24b7_4_k_cu_e6cc913b_239064cuda3std3__45__cpo3endE,@object
	.size		_ZN40_INTERNAL_584e24b7_4_k_cu_e6cc913b_239064cuda3std3__45__cpo3endE,(_ZN40_INTERNAL_584e24b7_4_k_cu_e6cc913b_239064cuda3std3__419piecewise_constructE - _ZN40_INTERNAL_584e24b7_4_k_cu_e6cc913b_239064cuda3std3__45__cpo3endE)
_ZN40_INTERNAL_584e24b7_4_k_cu_e6cc913b_239064cuda3std3__45__cpo3endE:
	.zero		1
	.type		_ZN40_INTERNAL_584e24b7_4_k_cu_e6cc913b_239064cuda3std3__419piecewise_constructE,@object
	.size		_ZN40_INTERNAL_584e24b7_4_k_cu_e6cc913b_239064cuda3std3__419piecewise_constructE,(_ZN40_INTERNAL_584e24b7_4_k_cu_e6cc913b_239064cuda3std3__45__cpo4cendE - _ZN40_INTERNAL_584e24b7_4_k_cu_e6cc913b_239064cuda3std3__419piecewise_constructE)
_ZN40_INTERNAL_584e24b7_4_k_cu_e6cc913b_239064cuda3std3__419piecewise_constructE:
	.zero		1
	.type		_ZN40_INTERNAL_584e24b7_4_k_cu_e6cc913b_239064cuda3std3__45__cpo4cendE,@object
	.size		_ZN40_INTERNAL_584e24b7_4_k_cu_e6cc913b_239064cuda3std3__45__cpo4cendE,(_ZN40_INTERNAL_584e24b7_4_k_cu_e6cc913b_239064cuda3std6ranges3__45__cpo4swapE - _ZN40_INTERNAL_584e24b7_4_k_cu_e6cc913b_239064cuda3std3__45__cpo4cendE)
_ZN40_INTERNAL_584e24b7_4_k_cu_e6cc913b_239064cuda3std3__45__cpo4cendE:
	.zero		1
	.type		_ZN40_INTERNAL_584e24b7_4_k_cu_e6cc913b_239064cuda3std6ranges3__45__cpo4swapE,@object
	.size		_ZN40_INTERNAL_584e24b7_4_k_cu_e6cc913b_239064cuda3std6ranges3__45__cpo4swapE,(.L_10 - _ZN40_INTERNAL_584e24b7_4_k_cu_e6cc913b_239064cuda3std6ranges3__45__cpo4swapE)
_ZN40_INTERNAL_584e24b7_4_k_cu_e6cc913b_239064cuda3std6ranges3__45__cpo4swapE:
	.zero		1
.L_10:


//--------------------- .nv.constant0._ZN7cutlass13device_kernelINS_4gemm6kernel13GemmUniversalIN4cute5tupleIJiiiiEEENS1_10collective13CollectiveMmaINS1_35MainloopSm100TmaUmmaWarpSpecializedILi2ELi2ELi4ENS5_IJNS4_1CILi2EEENSA_ILi1EEESC_EEEEENS5_IJNSA_ILi64EEENSA_ILi224EEENSA_ILi256EEEEEENS_12float_e4m3_tENS5_IJlSC_lEEESJ_SK_NS4_8TiledMMAINS4_8MMA_AtomIJNS4_10MMA_TraitsINS4_19SM100_MMA_F8F6F4_SSEJSJ_SJ_fSF_SG_NS4_17integral_constantINS4_4UMMA5MajorELSR_0EEESS_NSP_INSQ_7ScaleInELST_0EEESU_EEEEEENS4_6LayoutINS5_IJSC_SC_SC_EEENS5_IJNSA_ILi0EEESZ_SZ_EEEEENS5_IJNS4_10UnderscoreES12_S12_EEEEENS4_13SM90_TMA_LOADENS4_14ComposedLayoutINS4_7SwizzleILi3ELi4ELi3EEENS4_18smem_ptr_flag_bitsILi8EEENSX_INS5_IJNSA_ILi8EEENSA_ILi128EEEEEENS5_IJS1C_SC_EEEEEEEvNS4_8identityENS4_23SM90_TMA_LOAD_MULTICASTES1G_vS1H_EENS_8epilogue10collective18CollectiveEpilogueINS1K_23Sm100TmaWarpSpecializedILi1ELi1ELi112ELb0ELb0EEEJSI_NS5_IJNSX_ISF_SC_EENSX_ISG_SC_EEEEESJ_SK_SJ_SK_NS1K_6fusion15FusionCallbacksIS1O_NS1S_17LinearCombinationISJ_fSJ_fLNS_15FloatRoundStyleE2EEESI_S1R_JEEENS4_5SM1004TMEM4LOAD26SM100_TMEM_LOAD_16dp32b16xES15_NS16_INS17_ILi1ELi4ELi3EEES1A_NSX_INS5_IJS1B_NSA_ILi32EEEEEENS5_IJS23_SC_EEEEEEENS4_39AutoVectorizingCopyWithAssumedAlignmentILi128EEENS4_14SM90_TMA_STOREES27_S29_S29_EEEvvEEEEvNT_6ParamsE --------------------------
	.section	.nv.constant0._ZN7cutlass13device_kernelINS_4gemm6kernel13GemmUniversalIN4cute5tupleIJiiiiEEENS1_10collective13CollectiveMmaINS1_35MainloopSm100TmaUmmaWarpSpecializedILi2ELi2ELi4ENS5_IJNS4_1CILi2EEENSA_ILi1EEESC_EEEEENS5_IJNSA_ILi64EEENSA_ILi224EEENSA_ILi256EEEEEENS_12float_e4m3_tENS5_IJlSC_lEEESJ_SK_NS4_8TiledMMAINS4_8MMA_AtomIJNS4_10MMA_TraitsINS4_19SM100_MMA_F8F6F4_SSEJSJ_SJ_fSF_SG_NS4_17integral_constantINS4_4UMMA5MajorELSR_0EEESS_NSP_INSQ_7ScaleInELST_0EEESU_EEEEEENS4_6LayoutINS5_IJSC_SC_SC_EEENS5_IJNSA_ILi0EEESZ_SZ_EEEEENS5_IJNS4_10UnderscoreES12_S12_EEEEENS4_13SM90_TMA_LOADENS4_14ComposedLayoutINS4_7SwizzleILi3ELi4ELi3EEENS4_18smem_ptr_flag_bitsILi8EEENSX_INS5_IJNSA_ILi8EEENSA_ILi128EEEEEENS5_IJS1C_SC_EEEEEEEvNS4_8identityENS4_23SM90_TMA_LOAD_MULTICASTES1G_vS1H_EENS_8epilogue10collective18CollectiveEpilogueINS1K_23Sm100TmaWarpSpecializedILi1ELi1ELi112ELb0ELb0EEEJSI_NS5_IJNSX_ISF_SC_EENSX_ISG_SC_EEEEESJ_SK_SJ_SK_NS1K_6fusion15FusionCallbacksIS1O_NS1S_17LinearCombinationISJ_fSJ_fLNS_15FloatRoundStyleE2EEESI_S1R_JEEENS4_5SM1004TMEM4LOAD26SM100_TMEM_LOAD_16dp32b16xES15_NS16_INS17_ILi1ELi4ELi3EEES1A_NSX_INS5_IJS1B_NSA_ILi32EEEEEENS5_IJS23_SC_EEEEEEENS4_39AutoVectorizingCopyWithAssumedAlignmentILi128EEENS4_14SM90_TMA_STOREES27_S29_S29_EEEvvEEEEvNT_6ParamsE,"a",@progbits
	.sectionflags	@""
	.align	4
.nv.constant0._ZN7cutlass13device_kernelINS_4gemm6kernel13GemmUniversalIN4cute5tupleIJiiiiEEENS1_10collective13CollectiveMmaINS1_35MainloopSm100TmaUmmaWarpSpecializedILi2ELi2ELi4ENS5_IJNS4_1CILi2EEENSA_ILi1EEESC_EEEEENS5_IJNSA_ILi64EEENSA_ILi224EEENSA_ILi256EEEEEENS_12float_e4m3_tENS5_IJlSC_lEEESJ_SK_NS4_8TiledMMAINS4_8MMA_AtomIJNS4_10MMA_TraitsINS4_19SM100_MMA_F8F6F4_SSEJSJ_SJ_fSF_SG_NS4_17integral_constantINS4_4UMMA5MajorELSR_0EEESS_NSP_INSQ_7ScaleInELST_0EEESU_EEEEEENS4_6LayoutINS5_IJSC_SC_SC_EEENS5_IJNSA_ILi0EEESZ_SZ_EEEEENS5_IJNS4_10UnderscoreES12_S12_EEEEENS4_13SM90_TMA_LOADENS4_14ComposedLayoutINS4_7SwizzleILi3ELi4ELi3EEENS4_18smem_ptr_flag_bitsILi8EEENSX_INS5_IJNSA_ILi8EEENSA_ILi128EEEEEENS5_IJS1C_SC_EEEEEEEvNS4_8identityENS4_23SM90_TMA_LOAD_MULTICASTES1G_vS1H_EENS_8epilogue10collective18CollectiveEpilogueINS1K_23Sm100TmaWarpSpecializedILi1ELi1ELi112ELb0ELb0EEEJSI_NS5_IJNSX_ISF_SC_EENSX_ISG_SC_EEEEESJ_SK_SJ_SK_NS1K_6fusion15FusionCallbacksIS1O_NS1S_17LinearCombinationISJ_fSJ_fLNS_15FloatRoundStyleE2EEESI_S1R_JEEENS4_5SM1004TMEM4LOAD26SM100_TMEM_LOAD_16dp32b16xES15_NS16_INS17_ILi1ELi4ELi3EEES1A_NSX_INS5_IJS1B_NSA_ILi32EEEEEENS5_IJS23_SC_EEEEEEENS4_39AutoVectorizingCopyWithAssumedAlignmentILi128EEENS4_14SM90_TMA_STOREES27_S29_S29_EEEvvEEEEvNT_6ParamsE:
	.zero		2944


//--------------------- SYMBOLS --------------------------

	.type		.nv.reservedSmem.offset0,@object
	.size		.nv.reservedSmem.offset0,0x4
	.type		.nv.reservedSmem.cap,@object
	.size		.nv.reservedSmem.cap,0x4
	.type		__assertfail,@function
